//
// Generated by NVIDIA NVVM Compiler
//
// Compiler Build ID: CL-36424714
// Cuda compilation tools, release 13.0, V13.0.88
// Based on NVVM 20.0.0
//

.version 9.0
.target sm_100
.address_size 64

	// .globl	_Z13GPU_FutoshikiPiS_S_S_
// _ZZ13GPU_FutoshikiPiS_S_S_E14not_found_flag has been demoted
// _ZZ13GPU_FutoshikiPiS_S_S_E17local_constraints has been demoted
// _ZZ13GPU_FutoshikiPiS_S_S_E15constraint_size has been demoted
// _ZZ13GPU_FutoshikiPiS_S_S_E16constraint_start has been demoted
// _ZZ13GPU_FutoshikiPiS_S_S_E11local_final has been demoted

.visible .entry _Z13GPU_FutoshikiPiS_S_S_(
	.param .u64 .ptr .align 1 _Z13GPU_FutoshikiPiS_S_S__param_0,
	.param .u64 .ptr .align 1 _Z13GPU_FutoshikiPiS_S_S__param_1,
	.param .u64 .ptr .align 1 _Z13GPU_FutoshikiPiS_S_S__param_2,
	.param .u64 .ptr .align 1 _Z13GPU_FutoshikiPiS_S_S__param_3
)
{
	.local .align 8 .b8 	__local_depot0[304];
	.reg .b64 	%SP;
	.reg .b64 	%SPL;
	.reg .pred 	%p<131>;
	.reg .b16 	%rs<6>;
	.reg .b32 	%r<231>;
	.reg .b64 	%rd<54>;
	// demoted variable
	.shared .align 1 .u8 _ZZ13GPU_FutoshikiPiS_S_S_E14not_found_flag;
	// demoted variable
	.shared .align 4 .b8 _ZZ13GPU_FutoshikiPiS_S_S_E17local_constraints[240];
	// demoted variable
	.shared .align 4 .u32 _ZZ13GPU_FutoshikiPiS_S_S_E15constraint_size;
	// demoted variable
	.shared .align 4 .u32 _ZZ13GPU_FutoshikiPiS_S_S_E16constraint_start;
	// demoted variable
	.shared .align 4 .b8 _ZZ13GPU_FutoshikiPiS_S_S_E11local_final[100];
	mov.u64 	%SPL, __local_depot0;
	ld.param.u64 	%rd12, [_Z13GPU_FutoshikiPiS_S_S__param_1];
	ld.param.u64 	%rd13, [_Z13GPU_FutoshikiPiS_S_S__param_2];
	ld.param.u64 	%rd14, [_Z13GPU_FutoshikiPiS_S_S__param_3];
	cvta.to.global.u64 	%rd15, %rd14;
	cvta.to.global.u64 	%rd16, %rd13;
	add.u64 	%rd1, %SPL, 0;
	add.u64 	%rd2, %SPL, 104;
	mov.u32 	%r1, %tid.x;
	mov.u32 	%r2, %ctaid.x;
	mov.b16 	%rs1, 1;
	st.volatile.shared.u8 	[_ZZ13GPU_FutoshikiPiS_S_S_E14not_found_flag], %rs1;
	mul.wide.u32 	%rd19, %r2, 4;
	add.s64 	%rd20, %rd16, %rd19;
	ld.global.u32 	%r63, [%rd20];
	shl.b32 	%r64, %r63, 2;
	st.shared.u32 	[_ZZ13GPU_FutoshikiPiS_S_S_E15constraint_size], %r64;
	add.s64 	%rd21, %rd15, %rd19;
	ld.global.u32 	%r65, [%rd21];
	shl.b32 	%r3, %r65, 2;
	st.shared.u32 	[_ZZ13GPU_FutoshikiPiS_S_S_E16constraint_start], %r3;
	setp.ge.s32 	%p6, %r1, %r64;
	@%p6 bra 	$L__BB0_2;
	cvta.to.global.u64 	%rd22, %rd12;
	add.s32 	%r66, %r3, %r1;
	mul.wide.s32 	%rd23, %r66, 4;
	add.s64 	%rd24, %rd22, %rd23;
	ld.global.u32 	%r67, [%rd24];
	shl.b32 	%r68, %r1, 2;
	mov.u32 	%r69, _ZZ13GPU_FutoshikiPiS_S_S_E17local_constraints;
	add.s32 	%r70, %r69, %r68;
	st.shared.u32 	[%r70], %r67;
$L__BB0_2:
	ld.param.u64 	%rd51, [_Z13GPU_FutoshikiPiS_S_S__param_0];
	setp.gt.u32 	%p7, %r1, 24;
	mad.lo.s32 	%r71, %r2, 25, %r1;
	cvta.to.global.u64 	%rd25, %rd51;
	mul.wide.u32 	%rd26, %r71, 4;
	add.s64 	%rd3, %rd25, %rd26;
	shl.b32 	%r72, %r1, 2;
	mov.u32 	%r73, _ZZ13GPU_FutoshikiPiS_S_S_E11local_final;
	add.s32 	%r4, %r73, %r72;
	@%p7 bra 	$L__BB0_74;
	ld.global.u32 	%r74, [%rd3];
	st.shared.u32 	[%r4], %r74;
	bar.sync 	0;
	setp.gt.u32 	%p8, %r1, 4;
	@%p8 bra 	$L__BB0_74;
	ld.shared.u32 	%r75, [_ZZ13GPU_FutoshikiPiS_S_S_E11local_final];
	st.local.u32 	[%rd1], %r75;
	ld.shared.u32 	%r76, [_ZZ13GPU_FutoshikiPiS_S_S_E11local_final+4];
	st.local.u32 	[%rd1+4], %r76;
	ld.shared.u32 	%r77, [_ZZ13GPU_FutoshikiPiS_S_S_E11local_final+8];
	st.local.u32 	[%rd1+8], %r77;
	ld.shared.u32 	%r78, [_ZZ13GPU_FutoshikiPiS_S_S_E11local_final+12];
	st.local.u32 	[%rd1+12], %r78;
	ld.shared.u32 	%r79, [_ZZ13GPU_FutoshikiPiS_S_S_E11local_final+16];
	st.local.u32 	[%rd1+16], %r79;
	ld.shared.u32 	%r80, [_ZZ13GPU_FutoshikiPiS_S_S_E11local_final+20];
	st.local.u32 	[%rd1+20], %r80;
	ld.shared.u32 	%r81, [_ZZ13GPU_FutoshikiPiS_S_S_E11local_final+24];
	st.local.u32 	[%rd1+24], %r81;
	ld.shared.u32 	%r82, [_ZZ13GPU_FutoshikiPiS_S_S_E11local_final+28];
	st.local.u32 	[%rd1+28], %r82;
	ld.shared.u32 	%r83, [_ZZ13GPU_FutoshikiPiS_S_S_E11local_final+32];
	st.local.u32 	[%rd1+32], %r83;
	ld.shared.u32 	%r84, [_ZZ13GPU_FutoshikiPiS_S_S_E11local_final+36];
	st.local.u32 	[%rd1+36], %r84;
	ld.shared.u32 	%r85, [_ZZ13GPU_FutoshikiPiS_S_S_E11local_final+40];
	st.local.u32 	[%rd1+40], %r85;
	ld.shared.u32 	%r86, [_ZZ13GPU_FutoshikiPiS_S_S_E11local_final+44];
	st.local.u32 	[%rd1+44], %r86;
	ld.shared.u32 	%r87, [_ZZ13GPU_FutoshikiPiS_S_S_E11local_final+48];
	st.local.u32 	[%rd1+48], %r87;
	ld.shared.u32 	%r88, [_ZZ13GPU_FutoshikiPiS_S_S_E11local_final+52];
	st.local.u32 	[%rd1+52], %r88;
	ld.shared.u32 	%r89, [_ZZ13GPU_FutoshikiPiS_S_S_E11local_final+56];
	st.local.u32 	[%rd1+56], %r89;
	ld.shared.u32 	%r90, [_ZZ13GPU_FutoshikiPiS_S_S_E11local_final+60];
	st.local.u32 	[%rd1+60], %r90;
	ld.shared.u32 	%r91, [_ZZ13GPU_FutoshikiPiS_S_S_E11local_final+64];
	st.local.u32 	[%rd1+64], %r91;
	ld.shared.u32 	%r92, [_ZZ13GPU_FutoshikiPiS_S_S_E11local_final+68];
	st.local.u32 	[%rd1+68], %r92;
	ld.shared.u32 	%r93, [_ZZ13GPU_FutoshikiPiS_S_S_E11local_final+72];
	st.local.u32 	[%rd1+72], %r93;
	ld.shared.u32 	%r94, [_ZZ13GPU_FutoshikiPiS_S_S_E11local_final+76];
	st.local.u32 	[%rd1+76], %r94;
	ld.shared.u32 	%r95, [_ZZ13GPU_FutoshikiPiS_S_S_E11local_final+80];
	st.local.u32 	[%rd1+80], %r95;
	ld.shared.u32 	%r96, [_ZZ13GPU_FutoshikiPiS_S_S_E11local_final+84];
	st.local.u32 	[%rd1+84], %r96;
	ld.shared.u32 	%r97, [_ZZ13GPU_FutoshikiPiS_S_S_E11local_final+88];
	st.local.u32 	[%rd1+88], %r97;
	ld.shared.u32 	%r98, [_ZZ13GPU_FutoshikiPiS_S_S_E11local_final+92];
	st.local.u32 	[%rd1+92], %r98;
	ld.shared.u32 	%r99, [_ZZ13GPU_FutoshikiPiS_S_S_E11local_final+96];
	st.local.u32 	[%rd1+96], %r99;
	mul.wide.u32 	%rd27, %r1, 4;
	add.s64 	%rd28, %rd1, %rd27;
	ld.local.u32 	%r100, [%rd28];
	setp.ne.s32 	%p9, %r100, -2;
	@%p9 bra 	$L__BB0_73;
	ld.volatile.shared.u8 	%rs2, [_ZZ13GPU_FutoshikiPiS_S_S_E14not_found_flag];
	setp.eq.s16 	%p10, %rs2, 0;
	@%p10 bra 	$L__BB0_73;
	ld.shared.u32 	%r102, [_ZZ13GPU_FutoshikiPiS_S_S_E15constraint_size];
	mov.b32 	%r219, 0;
	mov.u32 	%r218, %r219;
$L__BB0_7:
	ld.local.u32 	%r8, [%rd1];
	setp.eq.s32 	%p11, %r8, -2;
	mov.b32 	%r103, 0;
	mov.u32 	%r213, %r103;
	mov.u32 	%r214, %r103;
	@%p11 bra 	$L__BB0_33;
	ld.local.u32 	%r9, [%rd1+4];
	setp.eq.s32 	%p12, %r9, -2;
	mov.b32 	%r214, 1;
	@%p12 bra 	$L__BB0_33;
	ld.local.u32 	%r10, [%rd1+8];
	setp.eq.s32 	%p13, %r10, -2;
	mov.b32 	%r107, 2;
	mov.u32 	%r213, %r103;
	mov.u32 	%r214, %r107;
	@%p13 bra 	$L__BB0_33;
	ld.local.u32 	%r11, [%rd1+12];
	setp.eq.s32 	%p14, %r11, -2;
	mov.b32 	%r109, 3;
	mov.u32 	%r213, %r103;
	mov.u32 	%r214, %r109;
	@%p14 bra 	$L__BB0_33;
	ld.local.u32 	%r12, [%rd1+16];
	setp.eq.s32 	%p15, %r12, -2;
	mov.b32 	%r111, 4;
	mov.u32 	%r213, %r103;
	mov.u32 	%r214, %r111;
	@%p15 bra 	$L__BB0_33;
	ld.local.u32 	%r13, [%rd1+20];
	setp.eq.s32 	%p16, %r13, -2;
	mov.b32 	%r213, 1;
	mov.u32 	%r214, %r103;
	@%p16 bra 	$L__BB0_33;
	ld.local.u32 	%r14, [%rd1+24];
	setp.eq.s32 	%p17, %r14, -2;
	mov.b32 	%r114, 1;
	mov.u32 	%r213, %r114;
	mov.u32 	%r214, %r114;
	@%p17 bra 	$L__BB0_33;
	ld.local.u32 	%r15, [%rd1+28];
	setp.eq.s32 	%p18, %r15, -2;
	mov.u32 	%r214, %r107;
	@%p18 bra 	$L__BB0_33;
	ld.local.u32 	%r16, [%rd1+32];
	setp.eq.s32 	%p19, %r16, -2;
	mov.u32 	%r213, %r114;
	mov.u32 	%r214, %r109;
	@%p19 bra 	$L__BB0_33;
	ld.local.u32 	%r17, [%rd1+36];
	setp.eq.s32 	%p20, %r17, -2;
	mov.u32 	%r213, %r114;
	mov.u32 	%r214, %r111;
	@%p20 bra 	$L__BB0_33;
	ld.local.u32 	%r18, [%rd1+40];
	setp.eq.s32 	%p21, %r18, -2;
	mov.b32 	%r213, 2;
	mov.u32 	%r214, %r103;
	@%p21 bra 	$L__BB0_33;
	ld.local.u32 	%r19, [%rd1+44];
	setp.eq.s32 	%p22, %r19, -2;
	mov.u32 	%r214, %r114;
	@%p22 bra 	$L__BB0_33;
	ld.local.u32 	%r20, [%rd1+48];
	setp.eq.s32 	%p23, %r20, -2;
	mov.b32 	%r125, 2;
	mov.u32 	%r213, %r125;
	mov.u32 	%r214, %r125;
	@%p23 bra 	$L__BB0_33;
	ld.local.u32 	%r21, [%rd1+52];
	setp.eq.s32 	%p24, %r21, -2;
	mov.u32 	%r214, %r109;
	@%p24 bra 	$L__BB0_33;
	ld.local.u32 	%r22, [%rd1+56];
	setp.eq.s32 	%p25, %r22, -2;
	mov.u32 	%r213, %r125;
	mov.u32 	%r214, %r111;
	@%p25 bra 	$L__BB0_33;
	ld.local.u32 	%r23, [%rd1+60];
	setp.eq.s32 	%p26, %r23, -2;
	mov.b32 	%r213, 3;
	mov.u32 	%r214, %r103;
	@%p26 bra 	$L__BB0_33;
	ld.local.u32 	%r24, [%rd1+64];
	setp.eq.s32 	%p27, %r24, -2;
	mov.u32 	%r214, %r114;
	@%p27 bra 	$L__BB0_33;
	ld.local.u32 	%r25, [%rd1+68];
	setp.eq.s32 	%p28, %r25, -2;
	mov.u32 	%r214, %r125;
	@%p28 bra 	$L__BB0_33;
	ld.local.u32 	%r26, [%rd1+72];
	setp.eq.s32 	%p29, %r26, -2;
	mov.b32 	%r136, 3;
	mov.u32 	%r213, %r136;
	mov.u32 	%r214, %r136;
	@%p29 bra 	$L__BB0_33;
	ld.local.u32 	%r27, [%rd1+76];
	setp.eq.s32 	%p30, %r27, -2;
	mov.u32 	%r214, %r111;
	@%p30 bra 	$L__BB0_33;
	ld.local.u32 	%r28, [%rd1+80];
	setp.eq.s32 	%p31, %r28, -2;
	mov.b32 	%r213, 4;
	mov.u32 	%r214, %r103;
	@%p31 bra 	$L__BB0_33;
	ld.local.u32 	%r29, [%rd1+84];
	setp.eq.s32 	%p32, %r29, -2;
	mov.u32 	%r214, %r114;
	@%p32 bra 	$L__BB0_33;
	ld.local.u32 	%r30, [%rd1+88];
	setp.eq.s32 	%p33, %r30, -2;
	mov.u32 	%r214, %r125;
	@%p33 bra 	$L__BB0_33;
	ld.local.u32 	%r31, [%rd1+92];
	setp.eq.s32 	%p34, %r31, -2;
	mov.u32 	%r214, %r136;
	@%p34 bra 	$L__BB0_33;
	ld.local.u32 	%r32, [%rd1+96];
	setp.eq.s32 	%p35, %r32, -2;
	mov.b32 	%r213, 4;
	mov.u32 	%r214, %r213;
	@%p35 bra 	$L__BB0_33;
	mov.b16 	%rs3, 0;
	st.volatile.shared.u8 	[_ZZ13GPU_FutoshikiPiS_S_S_E14not_found_flag], %rs3;
	st.shared.u32 	[_ZZ13GPU_FutoshikiPiS_S_S_E11local_final], %r8;
	st.shared.u32 	[_ZZ13GPU_FutoshikiPiS_S_S_E11local_final+4], %r9;
	st.shared.u32 	[_ZZ13GPU_FutoshikiPiS_S_S_E11local_final+8], %r10;
	st.shared.u32 	[_ZZ13GPU_FutoshikiPiS_S_S_E11local_final+12], %r11;
	st.shared.u32 	[_ZZ13GPU_FutoshikiPiS_S_S_E11local_final+16], %r12;
	st.shared.u32 	[_ZZ13GPU_FutoshikiPiS_S_S_E11local_final+20], %r13;
	st.shared.u32 	[_ZZ13GPU_FutoshikiPiS_S_S_E11local_final+24], %r14;
	st.shared.u32 	[_ZZ13GPU_FutoshikiPiS_S_S_E11local_final+28], %r15;
	st.shared.u32 	[_ZZ13GPU_FutoshikiPiS_S_S_E11local_final+32], %r16;
	st.shared.u32 	[_ZZ13GPU_FutoshikiPiS_S_S_E11local_final+36], %r17;
	st.shared.u32 	[_ZZ13GPU_FutoshikiPiS_S_S_E11local_final+40], %r18;
	st.shared.u32 	[_ZZ13GPU_FutoshikiPiS_S_S_E11local_final+44], %r19;
	st.shared.u32 	[_ZZ13GPU_FutoshikiPiS_S_S_E11local_final+48], %r20;
	st.shared.u32 	[_ZZ13GPU_FutoshikiPiS_S_S_E11local_final+52], %r21;
	st.shared.u32 	[_ZZ13GPU_FutoshikiPiS_S_S_E11local_final+56], %r22;
	st.shared.u32 	[_ZZ13GPU_FutoshikiPiS_S_S_E11local_final+60], %r23;
	st.shared.u32 	[_ZZ13GPU_FutoshikiPiS_S_S_E11local_final+64], %r24;
	st.shared.u32 	[_ZZ13GPU_FutoshikiPiS_S_S_E11local_final+68], %r25;
	st.shared.u32 	[_ZZ13GPU_FutoshikiPiS_S_S_E11local_final+72], %r26;
	st.shared.u32 	[_ZZ13GPU_FutoshikiPiS_S_S_E11local_final+76], %r27;
	st.shared.u32 	[_ZZ13GPU_FutoshikiPiS_S_S_E11local_final+80], %r28;
	st.shared.u32 	[_ZZ13GPU_FutoshikiPiS_S_S_E11local_final+84], %r29;
	st.shared.u32 	[_ZZ13GPU_FutoshikiPiS_S_S_E11local_final+88], %r30;
	st.shared.u32 	[_ZZ13GPU_FutoshikiPiS_S_S_E11local_final+92], %r31;
	st.shared.u32 	[_ZZ13GPU_FutoshikiPiS_S_S_E11local_final+96], %r32;
	bra.uni 	$L__BB0_72;
$L__BB0_33:
	setp.gt.s32 	%p37, %r219, 4;
	mov.pred 	%p127, 0;
	@%p37 bra 	$L__BB0_70;
	setp.eq.s32 	%p38, %r102, 0;
	mul.lo.s32 	%r35, %r213, 5;
	add.s32 	%r148, %r214, %r35;
	mul.wide.u32 	%rd29, %r148, 4;
	add.s64 	%rd4, %rd1, %rd29;
	mul.lo.s32 	%r149, %r213, 100;
	mad.lo.s32 	%r36, %r214, 10, %r149;
	@%p38 bra 	$L__BB0_49;
	mul.wide.u32 	%rd30, %r214, 4;
	add.s64 	%rd5, %rd1, %rd30;
	mul.wide.u32 	%rd31, %r35, 4;
	add.s64 	%rd6, %rd1, %rd31;
	mov.u32 	%r220, %r219;
$L__BB0_36:
	mov.u32 	%r44, %r220;
	ld.local.u32 	%r150, [%rd5];
	setp.eq.s32 	%p41, %r150, %r44;
	mov.pred 	%p127, 0;
	mov.pred 	%p128, -1;
	@%p41 bra 	$L__BB0_69;
	ld.local.u32 	%r151, [%rd5+20];
	setp.eq.s32 	%p44, %r151, %r44;
	@%p44 bra 	$L__BB0_69;
	ld.local.u32 	%r152, [%rd5+40];
	setp.eq.s32 	%p47, %r152, %r44;
	@%p47 bra 	$L__BB0_69;
	ld.local.u32 	%r153, [%rd5+60];
	setp.eq.s32 	%p50, %r153, %r44;
	@%p50 bra 	$L__BB0_69;
	ld.local.u32 	%r154, [%rd5+80];
	setp.eq.s32 	%p53, %r154, %r44;
	@%p53 bra 	$L__BB0_69;
	ld.local.u32 	%r155, [%rd6];
	setp.eq.s32 	%p56, %r155, %r44;
	@%p56 bra 	$L__BB0_69;
	ld.local.u32 	%r156, [%rd6+4];
	setp.eq.s32 	%p59, %r156, %r44;
	@%p59 bra 	$L__BB0_69;
	ld.local.u32 	%r157, [%rd6+8];
	setp.eq.s32 	%p62, %r157, %r44;
	@%p62 bra 	$L__BB0_69;
	ld.local.u32 	%r158, [%rd6+12];
	setp.eq.s32 	%p65, %r158, %r44;
	@%p65 bra 	$L__BB0_69;
	ld.local.u32 	%r159, [%rd6+16];
	setp.eq.s32 	%p68, %r159, %r44;
	@%p68 bra 	$L__BB0_69;
	mov.u32 	%r161, _ZZ13GPU_FutoshikiPiS_S_S_E17local_constraints;
	add.s32 	%r223, %r161, 8;
	mov.b64 	%rd53, 0;
$L__BB0_47:
	ld.shared.u32 	%r48, [%r223+-8];
	setp.eq.s32 	%p69, %r213, %r48;
	@%p69 bra 	$L__BB0_62;
	ld.shared.u32 	%r224, [%r223];
	bra.uni 	$L__BB0_64;
$L__BB0_49:
	mul.wide.u32 	%rd40, %r214, 4;
	add.s64 	%rd7, %rd1, %rd40;
	mul.wide.u32 	%rd41, %r35, 4;
	add.s64 	%rd8, %rd1, %rd41;
	mov.u32 	%r215, %r219;
$L__BB0_50:
	mov.u32 	%r37, %r215;
	ld.local.u32 	%r172, [%rd7];
	setp.eq.s32 	%p90, %r172, %r37;
	mov.pred 	%p127, 0;
	mov.pred 	%p126, -1;
	@%p90 bra 	$L__BB0_61;
	ld.local.u32 	%r173, [%rd7+20];
	setp.eq.s32 	%p93, %r173, %r37;
	@%p93 bra 	$L__BB0_61;
	ld.local.u32 	%r174, [%rd7+40];
	setp.eq.s32 	%p96, %r174, %r37;
	@%p96 bra 	$L__BB0_61;
	ld.local.u32 	%r175, [%rd7+60];
	setp.eq.s32 	%p99, %r175, %r37;
	@%p99 bra 	$L__BB0_61;
	ld.local.u32 	%r176, [%rd7+80];
	setp.eq.s32 	%p102, %r176, %r37;
	@%p102 bra 	$L__BB0_61;
	ld.local.u32 	%r177, [%rd8];
	setp.eq.s32 	%p105, %r177, %r37;
	@%p105 bra 	$L__BB0_61;
	ld.local.u32 	%r178, [%rd8+4];
	setp.eq.s32 	%p108, %r178, %r37;
	@%p108 bra 	$L__BB0_61;
	ld.local.u32 	%r179, [%rd8+8];
	setp.eq.s32 	%p111, %r179, %r37;
	@%p111 bra 	$L__BB0_61;
	ld.local.u32 	%r180, [%rd8+12];
	setp.eq.s32 	%p114, %r180, %r37;
	@%p114 bra 	$L__BB0_61;
	ld.local.u32 	%r181, [%rd8+16];
	setp.eq.s32 	%p117, %r181, %r37;
	@%p117 bra 	$L__BB0_61;
	st.local.u32 	[%rd4], %r37;
	add.s32 	%r183, %r36, %r37;
	add.s32 	%r40, %r218, 1;
	mul.wide.s32 	%rd42, %r218, 4;
	add.s64 	%rd43, %rd2, %rd42;
	st.local.u32 	[%rd43], %r183;
	mov.pred 	%p127, -1;
	mov.pred 	%p126, 0;
	mov.b32 	%r219, 0;
	mov.u32 	%r218, %r40;
$L__BB0_61:
	add.s32 	%r215, %r37, 1;
	setp.lt.s32 	%p120, %r37, 4;
	and.pred  	%p121, %p126, %p120;
	@%p121 bra 	$L__BB0_50;
	bra.uni 	$L__BB0_70;
$L__BB0_62:
	ld.shared.u32 	%r162, [%r223+-4];
	setp.ne.s32 	%p70, %r214, %r162;
	ld.shared.u32 	%r224, [%r223];
	@%p70 bra 	$L__BB0_64;
	ld.shared.u32 	%r163, [%r223+4];
	mad.lo.s32 	%r164, %r224, 5, %r163;
	mul.wide.s32 	%rd33, %r164, 4;
	add.s64 	%rd34, %rd1, %rd33;
	ld.local.u32 	%r165, [%rd34];
	setp.ne.s32 	%p73, %r165, -2;
	setp.lt.s32 	%p74, %r44, %r165;
	and.pred  	%p75, %p73, %p74;
	@%p75 bra 	$L__BB0_69;
$L__BB0_64:
	setp.ne.s32 	%p76, %r213, %r224;
	@%p76 bra 	$L__BB0_67;
	ld.shared.u32 	%r166, [%r223+4];
	setp.ne.s32 	%p77, %r214, %r166;
	@%p77 bra 	$L__BB0_67;
	ld.shared.u32 	%r167, [%r223+-4];
	mad.lo.s32 	%r168, %r48, 5, %r167;
	mul.wide.s32 	%rd35, %r168, 4;
	add.s64 	%rd36, %rd1, %rd35;
	ld.local.u32 	%r169, [%rd36];
	setp.ne.s32 	%p80, %r169, -2;
	setp.lt.s32 	%p81, %r169, %r44;
	and.pred  	%p82, %p80, %p81;
	@%p82 bra 	$L__BB0_69;
$L__BB0_67:
	add.s64 	%rd53, %rd53, 4;
	add.s32 	%r223, %r223, 16;
	cvt.s64.s32 	%rd37, %r102;
	setp.lt.u64 	%p83, %rd53, %rd37;
	@%p83 bra 	$L__BB0_47;
	st.local.u32 	[%rd4], %r44;
	add.s32 	%r171, %r36, %r44;
	add.s32 	%r53, %r218, 1;
	mul.wide.s32 	%rd38, %r218, 4;
	add.s64 	%rd39, %rd2, %rd38;
	st.local.u32 	[%rd39], %r171;
	mov.pred 	%p127, -1;
	mov.pred 	%p128, 0;
	mov.b32 	%r219, 0;
	mov.u32 	%r218, %r53;
$L__BB0_69:
	add.s32 	%r220, %r44, 1;
	setp.lt.s32 	%p86, %r44, 4;
	and.pred  	%p87, %p128, %p86;
	@%p87 bra 	$L__BB0_36;
$L__BB0_70:
	@%p127 bra 	$L__BB0_72;
	add.s32 	%r59, %r218, -1;
	mul.wide.s32 	%rd44, %r218, 4;
	add.s64 	%rd45, %rd2, %rd44;
	ld.local.u32 	%r184, [%rd45+-4];
	mul.hi.s32 	%r185, %r184, 1717986919;
	shr.u32 	%r186, %r185, 31;
	shr.s32 	%r187, %r185, 2;
	add.s32 	%r188, %r187, %r186;
	mul.lo.s32 	%r189, %r188, 10;
	sub.s32 	%r190, %r184, %r189;
	add.s32 	%r219, %r190, 1;
	mul.hi.s32 	%r191, %r188, 1717986919;
	shr.u32 	%r192, %r191, 31;
	shr.s32 	%r193, %r191, 2;
	add.s32 	%r194, %r193, %r192;
	mul.lo.s32 	%r195, %r194, 10;
	sub.s32 	%r196, %r188, %r195;
	mul.hi.s32 	%r197, %r184, 1374389535;
	shr.u32 	%r198, %r197, 31;
	shr.s32 	%r199, %r197, 5;
	add.s32 	%r200, %r199, %r198;
	mad.lo.s32 	%r201, %r200, 5, %r196;
	mul.wide.s32 	%rd46, %r201, 4;
	add.s64 	%rd47, %rd1, %rd46;
	mov.b32 	%r202, -2;
	st.local.u32 	[%rd47], %r202;
	mov.u32 	%r218, %r59;
$L__BB0_72:
	ld.volatile.shared.u8 	%rs4, [_ZZ13GPU_FutoshikiPiS_S_S_E14not_found_flag];
	setp.ne.s16 	%p122, %rs4, 0;
	@%p122 bra 	$L__BB0_7;
$L__BB0_73:
	bar.sync 	0;
$L__BB0_74:
	mov.u32 	%r203, %tid.x;
	setp.gt.u32 	%p123, %r203, 24;
	ld.volatile.shared.u8 	%rs5, [_ZZ13GPU_FutoshikiPiS_S_S_E14not_found_flag];
	setp.ne.s16 	%p124, %rs5, 0;
	or.pred  	%p125, %p123, %p124;
	@%p125 bra 	$L__BB0_76;
	ld.param.u64 	%rd52, [_Z13GPU_FutoshikiPiS_S_S__param_0];
	shl.b32 	%r205, %r203, 2;
	mov.u32 	%r206, _ZZ13GPU_FutoshikiPiS_S_S_E11local_final;
	add.s32 	%r207, %r206, %r205;
	ld.shared.u32 	%r208, [%r207];
	cvta.to.global.u64 	%rd48, %rd52;
	mov.u32 	%r209, %ctaid.x;
	mad.lo.s32 	%r210, %r209, 25, %r203;
	mul.wide.u32 	%rd49, %r210, 4;
	add.s64 	%rd50, %rd48, %rd49;
	st.global.u32 	[%rd50], %r208;
$L__BB0_76:
	ret;

}


// ===== COMPILED SASS (sm_100) =====

	.target	sm_100

	.elftype	@"ET_EXEC"


//--------------------- .note.nv.tkinfo           --------------------------
	.section	.note.nv.tkinfo,"",@"SHT_NOTE"
	.sectionflags	@"SHF_NOTE_NV_TKINFO"
	.tkinfo
        /*0018*/ 	.word	0x00000002
        /*0030*/ 	.string	""
        /*0030*/ 	.string	"ptxas"
        /*0030*/ 	.string	"Cuda compilation tools, release 13.0, V13.0.88"
        /*0030*/ 	.string	"Build cuda_13.0.r13.0/compiler.36424714_0"
        /*0030*/ 	.string	"-arch sm_100 -m 64 "



//--------------------- .note.nv.cuinfo           --------------------------
	.section	.note.nv.cuinfo,"",@"SHT_NOTE"
	.sectionflags	@"SHF_NOTE_NV_CUINFO"
        /*0018*/ 	.short	0x0002
        /*001a*/ 	.short	0x0064
        /*001c*/ 	.short	0x0082
	.zero		2


//--------------------- .nv.info                  --------------------------
	.section	.nv.info,"",@"SHT_CUDA_INFO"
	.align	4


	//----- nvinfo : EIATTR_REGCOUNT
	.align		4
        /*0000*/ 	.byte	0x04, 0x2f
        /*0002*/ 	.short	(.L_1 - .L_0)
	.align		4
.L_0:
        /*0004*/ 	.word	index@(_Z13GPU_FutoshikiPiS_S_S_)
        /*0008*/ 	.word	0x00000024


	//----- nvinfo : EIATTR_FRAME_SIZE
	.align		4
.L_1:
        /*000c*/ 	.byte	0x04, 0x11
        /*000e*/ 	.short	(.L_3 - .L_2)
	.align		4
.L_2:
        /*0010*/ 	.word	index@(_Z13GPU_FutoshikiPiS_S_S_)
        /*0014*/ 	.word	0x00000130


	//----- nvinfo : EIATTR_MIN_STACK_SIZE
	.align		4
.L_3:
        /*0018*/ 	.byte	0x04, 0x12
        /*001a*/ 	.short	(.L_5 - .L_4)
	.align		4
.L_4:
        /*001c*/ 	.word	index@(_Z13GPU_FutoshikiPiS_S_S_)
        /*0020*/ 	.word	0x00000130
.L_5:


//--------------------- .nv.compat                --------------------------
	.section	.nv.compat,"",@"SHT_CUDA_COMPAT_INFO"
	.align	4
        /*0000*/ 	.byte	0x02, 0x09, 0x00, 0x00, 0x02, 0x02, 0x01, 0x00, 0x02, 0x05, 0x05, 0x00, 0x03, 0x07, 0x01, 0x01
        /*0010*/ 	.byte	0x02, 0x03, 0x00, 0x00, 0x02, 0x06, 0x01, 0x00, 0x04, 0x0b, 0x08, 0x00, 0x09, 0x00, 0x00, 0x00
        /*0020*/ 	.byte	0x00, 0x00, 0x00, 0x00


//--------------------- .nv.info._Z13GPU_FutoshikiPiS_S_S_ --------------------------
	.section	.nv.info._Z13GPU_FutoshikiPiS_S_S_,"",@"SHT_CUDA_INFO"
	.sectionflags	@""
	.align	4


	//----- nvinfo : EIATTR_CUDA_API_VERSION
	.align		4
        /*0000*/ 	.byte	0x04, 0x37
        /*0002*/ 	.short	(.L_7 - .L_6)
.L_6:
        /*0004*/ 	.word	0x00000082


	//----- nvinfo : EIATTR_KPARAM_INFO
	.align		4
.L_7:
        /*0008*/ 	.byte	0x04, 0x17
        /*000a*/ 	.short	(.L_9 - .L_8)
.L_8:
        /*000c*/ 	.word	0x00000000
        /*0010*/ 	.short	0x0003
        /*0012*/ 	.short	0x0018
        /*0014*/ 	.byte	0x00, 0xf5, 0x21, 0x00


	//----- nvinfo : EIATTR_KPARAM_INFO
	.align		4
.L_9:
        /*0018*/ 	.byte	0x04, 0x17
        /*001a*/ 	.short	(.L_11 - .L_10)
.L_10:
        /*001c*/ 	.word	0x00000000
        /*0020*/ 	.short	0x0002
        /*0022*/ 	.short	0x0010
        /*0024*/ 	.byte	0x00, 0xf5, 0x21, 0x00


	//----- nvinfo : EIATTR_KPARAM_INFO
	.align		4
.L_11:
        /*0028*/ 	.byte	0x04, 0x17
        /*002a*/ 	.short	(.L_13 - .L_12)
.L_12:
        /*002c*/ 	.word	0x00000000
        /*0030*/ 	.short	0x0001
        /*0032*/ 	.short	0x0008
        /*0034*/ 	.byte	0x00, 0xf5, 0x21, 0x00


	//----- nvinfo : EIATTR_KPARAM_INFO
	.align		4
.L_13:
        /*0038*/ 	.byte	0x04, 0x17
        /*003a*/ 	.short	(.L_15 - .L_14)
.L_14:
        /*003c*/ 	.word	0x00000000
        /*0040*/ 	.short	0x0000
        /*0042*/ 	.short	0x0000
        /*0044*/ 	.byte	0x00, 0xf5, 0x21, 0x00


	//----- nvinfo : EIATTR_SPARSE_MMA_MASK
	.align		4
.L_15:
        /*0048*/ 	.byte	0x03, 0x50
        /*004a*/ 	.short	0x0000


	//----- nvinfo : EIATTR_MAXREG_COUNT
	.align		4
        /*004c*/ 	.byte	0x03, 0x1b
        /*004e*/ 	.short	0x00ff


	//----- nvinfo : EIATTR_NUM_BARRIERS
	.align		4
        /*0050*/ 	.byte	0x02, 0x4c
        /*0052*/ 	.byte	0x01
	.zero		1


	//----- nvinfo : EIATTR_MERCURY_ISA_VERSION
	.align		4
        /*0054*/ 	.byte	0x03, 0x5f
        /*0056*/ 	.short	0x0101


	//----- nvinfo : EIATTR_VRC_CTA_INIT_COUNT
	.align		4
        /*0058*/ 	.byte	0x02, 0x4a
	.zero		1
	.zero		1


	//----- nvinfo : EIATTR_EXIT_INSTR_OFFSETS
	.align		4
        /*005c*/ 	.byte	0x04, 0x1c
        /*005e*/ 	.short	(.L_17 - .L_16)


	//   ....[0]....
.L_16:
        /*0060*/ 	.word	0x00001b60


	//   ....[1]....
        /*0064*/ 	.word	0x00001c00


	//----- nvinfo : EIATTR_CRS_STACK_SIZE
	.align		4
.L_17:
        /*0068*/ 	.byte	0x04, 0x1e
        /*006a*/ 	.short	(.L_19 - .L_18)
.L_18:
        /*006c*/ 	.word	0x00000000


	//----- nvinfo : EIATTR_CBANK_PARAM_SIZE
	.align		4
.L_19:
        /*0070*/ 	.byte	0x03, 0x19
        /*0072*/ 	.short	0x0020


	//----- nvinfo : EIATTR_PARAM_CBANK
	.align		4
        /*0074*/ 	.byte	0x04, 0x0a
        /*0076*/ 	.short	(.L_21 - .L_20)
	.align		4
.L_20:
        /*0078*/ 	.word	index@(.nv.constant0._Z13GPU_FutoshikiPiS_S_S_)
        /*007c*/ 	.short	0x0380
        /*007e*/ 	.short	0x0020


	//----- nvinfo : EIATTR_SW_WAR
	.align		4
.L_21:
        /*0080*/ 	.byte	0x04, 0x36
        /*0082*/ 	.short	(.L_23 - .L_22)
.L_22:
        /*0084*/ 	.word	0x00000008
.L_23:


//--------------------- .nv.callgraph             --------------------------
	.section	.nv.callgraph,"",@"SHT_CUDA_CALLGRAPH"
	.align	4
	.sectionentsize	8
	.align		4
        /*0000*/ 	.word	0x00000000
	.align		4
        /*0004*/ 	.word	0xffffffff
	.align		4
        /*0008*/ 	.word	0x00000000
	.align		4
        /*000c*/ 	.word	0xfffffffe
	.align		4
        /*0010*/ 	.word	0x00000000
	.align		4
        /*0014*/ 	.word	0xfffffffd
	.align		4
        /*0018*/ 	.word	0x00000000
	.align		4
        /*001c*/ 	.word	0xfffffffc


//--------------------- .text._Z13GPU_FutoshikiPiS_S_S_ --------------------------
	.section	.text._Z13GPU_FutoshikiPiS_S_S_,"ax",@progbits
	.align	128
        .global         _Z13GPU_FutoshikiPiS_S_S_
        .type           _Z13GPU_FutoshikiPiS_S_S_,@function
        .size           _Z13GPU_FutoshikiPiS_S_S_,(.L_x_23 - _Z13GPU_FutoshikiPiS_S_S_)
        .other          _Z13GPU_FutoshikiPiS_S_S_,@"STO_CUDA_ENTRY STV_DEFAULT"
_Z13GPU_FutoshikiPiS_S_S_:
.text._Z13GPU_FutoshikiPiS_S_S_:
[----:B------:R-:W0:Y:S01]  /*0000*/  LDC R1, c[0x0][0x37c] ;  /* 0x0000df00ff017b82 */ /* 0x000e220000000800 */
[----:B------:R-:W1:Y:S07]  /*0010*/  S2R R15, SR_CTAID.X ;  /* 0x00000000000f7919 */ /* 0x000e6e0000002500 */
[----:B------:R-:W1:Y:S01]  /*0020*/  LDC.64 R2, c[0x0][0x390] ;  /* 0x0000e400ff027b82 */ /* 0x000e620000000a00 */
[----:B------:R-:W2:Y:S01]  /*0030*/  LDCU.64 UR6, c[0x0][0x358] ;  /* 0x00006b00ff0677ac */ /* 0x000ea20008000a00 */
[----:B0-----:R-:W-:-:S06]  /*0040*/  VIADD R1, R1, 0xfffffed0 ;  /* 0xfffffed001017836 */ /* 0x001fcc0000000000 */
[----:B------:R-:W0:Y:S01]  /*0050*/  LDC.64 R4, c[0x0][0x398] ;  /* 0x0000e600ff047b82 */ /* 0x000e220000000a00 */
[----:B-1----:R-:W-:-:S06]  /*0060*/  IMAD.WIDE.U32 R2, R15, 0x4, R2 ;  /* 0x000000040f027825 */ /* 0x002fcc00078e0002 */
[----:B--2---:R-:W2:Y:S01]  /*0070*/  LDG.E R2, desc[UR6][R2.64] ;  /* 0x0000000602027981 */ /* 0x004ea2000c1e1900 */
[----:B0-----:R-:W-:-:S06]  /*0080*/  IMAD.WIDE.U32 R4, R15, 0x4, R4 ;  /* 0x000000040f047825 */ /* 0x001fcc00078e0004 */
[----:B------:R-:W3:Y:S01]  /*0090*/  LDG.E R4, desc[UR6][R4.64] ;  /* 0x0000000604047981 */ /* 0x000ee2000c1e1900 */
[----:B------:R-:W0:Y:S01]  /*00a0*/  S2R R0, SR_TID.X ;  /* 0x0000000000007919 */ /* 0x000e220000002100 */
[----:B--2---:R-:W-:-:S05]  /*00b0*/  IMAD.SHL.U32 R11, R2, 0x4, RZ ;  /* 0x00000004020b7824 */ /* 0x004fca00078e00ff */
[----:B0-----:R-:W-:Y:S01]  /*00c0*/  ISETP.GE.AND P0, PT, R0, R11, PT ;  /* 0x0000000b0000720c */ /* 0x001fe20003f06270 */
[----:B---3--:R-:W-:-:S12]  /*00d0*/  IMAD.SHL.U32 R13, R4, 0x4, RZ ;  /* 0x00000004040d7824 */ /* 0x008fd800078e00ff */
[----:B------:R-:W0:Y:S01]  /*00e0*/  @!P0 LDC.64 R8, c[0x0][0x388] ;  /* 0x0000e200ff088b82 */ /* 0x000e220000000a00 */
[----:B------:R-:W-:-:S04]  /*00f0*/  @!P0 IMAD.IADD R7, R13, 0x1, R0 ;  /* 0x000000010d078824 */ /* 0x000fc800078e0200 */
[----:B0-----:R-:W-:-:S06]  /*0100*/  @!P0 IMAD.WIDE R8, R7, 0x4, R8 ;  /* 0x0000000407088825 */ /* 0x001fcc00078e0208 */
[----:B------:R-:W2:Y:S01]  /*0110*/  @!P0 LDG.E R8, desc[UR6][R8.64] ;  /* 0x0000000608088981 */ /* 0x000ea2000c1e1900 */
[----:B------:R-:W0:Y:S01]  /*0120*/  S2UR UR5, SR_CgaCtaId ;  /* 0x00000000000579c3 */ /* 0x000e220000008800 */
[----:B------:R-:W-:Y:S01]  /*0130*/  UMOV UR4, 0x400 ;  /* 0x0000040000047882 */ /* 0x000fe20000000000 */
[----:B------:R-:W-:Y:S01]  /*0140*/  IMAD.MOV.U32 R16, RZ, RZ, 0x1 ;  /* 0x00000001ff107424 */ /* 0x000fe200078e00ff */
[----:B------:R-:W-:-:S05]  /*0150*/  MOV R6, UR4 ;  /* 0x0000000400067c02 */ /* 0x000fca0008000f00 */
[----:B------:R-:W-:Y:S02]  /*0160*/  @!P0 VIADD R2, R6, 0x4 ;  /* 0x0000000406028836 */ /* 0x000fe40000000000 */
[----:B0-----:R-:W-:-:S05]  /*0170*/  IMAD.U32 R7, RZ, RZ, UR5 ;  /* 0x00000005ff077e24 */ /* 0x001fca000f8e00ff */
[C---:B------:R-:W-:Y:S02]  /*0180*/  @!P0 LEA R3, R7.reuse, R2, 0x18 ;  /* 0x0000000207038211 */ /* 0x040fe400078ec0ff */
[----:B------:R-:W-:Y:S02]  /*0190*/  LEA R32, R7, R6, 0x18 ;  /* 0x0000000607207211 */ /* 0x000fe400078ec0ff */
[----:B------:R-:W-:-:S03]  /*01a0*/  @!P0 LEA R3, R0, R3, 0x2 ;  /* 0x0000000300038211 */ /* 0x000fc600078e10ff */
[----:B------:R0:W-:Y:S04]  /*01b0*/  STS.U8 [R32], R16 ;  /* 0x0000001020007388 */ /* 0x0001e80000000000 */
[----:B------:R0:W-:Y:S04]  /*01c0*/  STS [R32+0xf4], R11 ;  /* 0x0000f40b20007388 */ /* 0x0001e80000000800 */
[----:B------:R0:W-:Y:S04]  /*01d0*/  STS [R32+0xf8], R13 ;  /* 0x0000f80d20007388 */ /* 0x0001e80000000800 */
[----:B--2---:R0:W-:Y:S01]  /*01e0*/  @!P0 STS [R3], R8 ;  /* 0x0000000803008388 */ /* 0x0041e20000000800 */
[----:B------:R-:W-:-:S13]  /*01f0*/  ISETP.GT.U32.AND P0, PT, R0, 0x18, PT ;  /* 0x000000180000780c */ /* 0x000fda0003f04070 */
[----:B0-----:R-:W-:Y:S05]  /*0200*/  @P0 BRA `(.L_x_0) ;  /* 0x0000001800440947 */ /* 0x001fea0003800000 */
[----:B------:R-:W0:Y:S01]  /*0210*/  LDC.64 R2, c[0x0][0x380] ;  /* 0x0000e000ff027b82 */ /* 0x000e220000000a00 */
[----:B------:R-:W-:-:S04]  /*0220*/  IMAD R5, R15, 0x19, R0 ;  /* 0x000000190f057824 */ /* 0x000fc800078e0200 */
[----:B0-----:R-:W-:-:S06]  /*0230*/  IMAD.WIDE.U32 R2, R5, 0x4, R2 ;  /* 0x0000000405027825 */ /* 0x001fcc00078e0002 */
[----:B------:R-:W2:Y:S01]  /*0240*/  LDG.E R2, desc[UR6][R2.64] ;  /* 0x0000000602027981 */ /* 0x000ea2000c1e1900 */
[----:B------:R-:W-:Y:S01]  /*0250*/  VIADD R4, R6, 0xfc ;  /* 0x000000fc06047836 */ /* 0x000fe20000000000 */
[----:B------:R-:W-:Y:S01]  /*0260*/  ISETP.GT.U32.AND P0, PT, R0, 0x4, PT ;  /* 0x000000040000780c */ /* 0x000fe20003f04070 */
[----:B------:R-:W-:Y:S05]  /*0270*/  WARPSYNC.ALL ;  /* 0x0000000000007948 */ /* 0x000fea0003800000 */
[----:B------:R-:W-:-:S05]  /*0280*/  LEA R5, R7, R4, 0x18 ;  /* 0x0000000407057211 */ /* 0x000fca00078ec0ff */
[----:B------:R-:W-:-:S05]  /*0290*/  IMAD R5, R0, 0x4, R5 ;  /* 0x0000000400057824 */ /* 0x000fca00078e0205 */
[----:B--2---:R0:W-:Y:S01]  /*02a0*/  STS [R5], R2 ;  /* 0x0000000205007388 */ /* 0x0041e20000000800 */
[----:B------:R-:W-:Y:S06]  /*02b0*/  BAR.SYNC.DEFER_BLOCKING 0x0 ;  /* 0x0000000000007b1d */ /* 0x000fec0000010000 */
[----:B------:R-:W-:Y:S05]  /*02c0*/  @P0 BRA `(.L_x_0) ;  /* 0x0000001800140947 */ /* 0x000fea0003800000 */
[----:B------:R-:W1:Y:S04]  /*02d0*/  LDS.128 R12, [R32+0x100] ;  /* 0x00010000200c7984 */ /* 0x000e680000000c00 */
[----:B------:R-:W2:Y:S04]  /*02e0*/  LDS.128 R16, [R32+0x110] ;  /* 0x0001100020107984 */ /* 0x000ea80000000c00 */
[----:B------:R-:W-:Y:S04]  /*02f0*/  LDS.128 R28, [R32+0x140] ;  /* 0x00014000201c7984 */ /* 0x000fe80000000c00 */
[----:B------:R-:W-:Y:S04]  /*0300*/  LDS.128 R8, [R32+0x150] ;  /* 0x0001500020087984 */ /* 0x000fe80000000c00 */
[----:B0-----:R-:W0:Y:S04]  /*0310*/  LDS R2, [R32+0xfc] ;  /* 0x0000fc0020027984 */ /* 0x001e280000000800 */
[----:B------:R-:W3:Y:S04]  /*0320*/  LDS.128 R20, [R32+0x120] ;  /* 0x0001200020147984 */ /* 0x000ee80000000c00 */
[----:B------:R-:W4:Y:S01]  /*0330*/  LDS.128 R24, [R32+0x130] ;  /* 0x0001300020187984 */ /* 0x000f220000000c00 */
[----:B-1----:R-:W-:Y:S01]  /*0340*/  IMAD.MOV.U32 R4, RZ, RZ, R13 ;  /* 0x000000ffff047224 */ /* 0x002fe200078e000d */
[----:B------:R-:W-:Y:S01]  /*0350*/  MOV R5, R14 ;  /* 0x0000000e00057202 */ /* 0x000fe20000000f00 */
[----:B------:R-:W-:-:S02]  /*0360*/  IMAD.MOV.U32 R3, RZ, RZ, R12 ;  /* 0x000000ffff037224 */ /* 0x000fc400078e000c */
[----:B------:R-:W-:Y:S01]  /*0370*/  IMAD.MOV.U32 R12, RZ, RZ, R15 ;  /* 0x000000ffff0c7224 */ /* 0x000fe200078e000f */
[----:B--2---:R-:W-:Y:S01]  /*0380*/  MOV R14, R17 ;  /* 0x00000011000e7202 */ /* 0x004fe20000000f00 */
[----:B------:R-:W-:Y:S01]  /*0390*/  IMAD.MOV.U32 R13, RZ, RZ, R16 ;  /* 0x000000ffff0d7224 */ /* 0x000fe200078e0010 */
[----:B------:R-:W-:Y:S01]  /*03a0*/  STL.64 [R1+0x8], R4 ;  /* 0x0000080401007387 */ /* 0x000fe20000100a00 */
[----:B------:R-:W-:Y:S02]  /*03b0*/  IMAD.MOV.U32 R15, RZ, RZ, R18 ;  /* 0x000000ffff0f7224 */ /* 0x000fe400078e0012 */
[----:B------:R-:W-:Y:S01]  /*03c0*/  IMAD.MOV.U32 R16, RZ, RZ, R19 ;  /* 0x000000ffff107224 */ /* 0x000fe200078e0013 */
[----:B------:R1:W-:Y:S04]  /*03d0*/  STL.64 [R1+0x10], R12 ;  /* 0x0000100c01007387 */ /* 0x0003e80000100a00 */
[----:B------:R2:W-:Y:S04]  /*03e0*/  STL.64 [R1+0x18], R14 ;  /* 0x0000180e01007387 */ /* 0x0005e80000100a00 */
[----:B0-----:R0:W-:Y:S01]  /*03f0*/  STL.64 [R1], R2 ;  /* 0x0000000201007387 */ /* 0x0011e20000100a00 */
[----:B---3--:R-:W-:Y:S01]  /*0400*/  IMAD.MOV.U32 R17, RZ, RZ, R20 ;  /* 0x000000ffff117224 */ /* 0x008fe200078e0014 */
[----:B------:R-:W-:Y:S01]  /*0410*/  MOV R18, R21 ;  /* 0x0000001500127202 */ /* 0x000fe20000000f00 */
[----:B------:R-:W-:Y:S01]  /*0420*/  IMAD.MOV.U32 R19, RZ, RZ, R22 ;  /* 0x000000ffff137224 */ /* 0x000fe200078e0016 */
[----:B-1----:R-:W-:Y:S01]  /*0430*/  MOV R12, R29 ;  /* 0x0000001d000c7202 */ /* 0x002fe20000000f00 */
[----:B------:R-:W-:Y:S01]  /*0440*/  IMAD.MOV.U32 R29, RZ, RZ, R1 ;  /* 0x000000ffff1d7224 */ /* 0x000fe200078e0001 */
[----:B----4-:R-:W-:Y:S01]  /*0450*/  MOV R20, R25 ;  /* 0x0000001900147202 */ /* 0x010fe20000000f00 */
[----:B------:R-:W-:Y:S01]  /*0460*/  IMAD.MOV.U32 R4, RZ, RZ, R23 ;  /* 0x000000ffff047224 */ /* 0x000fe200078e0017 */
[----:B--2---:R-:W-:Y:S01]  /*0470*/  MOV R15, R8 ;  /* 0x00000008000f7202 */ /* 0x004fe20000000f00 */
[----:B------:R-:W-:Y:S01]  /*0480*/  IMAD.MOV.U32 R8, RZ, RZ, R9 ;  /* 0x000000ffff087224 */ /* 0x000fe200078e0009 */
[----:B------:R1:W-:Y:S01]  /*0490*/  STL.64 [R1+0x20], R16 ;  /* 0x0000201001007387 */ /* 0x0003e20000100a00 */
[----:B------:R-:W-:-:S02]  /*04a0*/  IMAD.MOV.U32 R5, RZ, RZ, R24 ;  /* 0x000000ffff057224 */ /* 0x000fc400078e0018 */
[----:B------:R-:W-:Y:S01]  /*04b0*/  IMAD.MOV.U32 R21, RZ, RZ, R26 ;  /* 0x000000ffff157224 */ /* 0x000fe200078e001a */
[----:B------:R1:W-:Y:S01]  /*04c0*/  STL.64 [R1+0x28], R18 ;  /* 0x0000281201007387 */ /* 0x0003e20000100a00 */
[----:B0-----:R-:W-:Y:S02]  /*04d0*/  IMAD.MOV.U32 R2, RZ, RZ, R27 ;  /* 0x000000ffff027224 */ /* 0x001fe400078e001b */
[----:B------:R-:W-:Y:S01]  /*04e0*/  IMAD.MOV.U32 R3, RZ, RZ, R28 ;  /* 0x000000ffff037224 */ /* 0x000fe200078e001c */
[----:B------:R1:W-:Y:S01]  /*04f0*/  STL.64 [R1+0x30], R4 ;  /* 0x0000300401007387 */ /* 0x0003e20000100a00 */
[----:B------:R-:W-:Y:S02]  /*0500*/  IMAD.MOV.U32 R13, RZ, RZ, R30 ;  /* 0x000000ffff0d7224 */ /* 0x000fe400078e001e */
[----:B------:R-:W-:Y:S01]  /*0510*/  IMAD.MOV.U32 R14, RZ, RZ, R31 ;  /* 0x000000ffff0e7224 */ /* 0x000fe200078e001f */
[----:B------:R1:W-:Y:S01]  /*0520*/  STL.64 [R1+0x38], R20 ;  /* 0x0000381401007387 */ /* 0x0003e20000100a00 */
[----:B------:R-:W-:-:S02]  /*0530*/  IMAD.MOV.U32 R9, RZ, RZ, R10 ;  /* 0x000000ffff097224 */ /* 0x000fc400078e000a */
[----:B------:R-:W-:Y:S01]  /*0540*/  IMAD R0, R0, 0x4, R29 ;  /* 0x0000000400007824 */ /* 0x000fe200078e021d */
[----:B------:R1:W-:Y:S04]  /*0550*/  STL.64 [R1+0x40], R2 ;  /* 0x0000400201007387 */ /* 0x0003e80000100a00 */
[----:B------:R1:W-:Y:S04]  /*0560*/  STL.64 [R1+0x48], R12 ;  /* 0x0000480c01007387 */ /* 0x0003e80000100a00 */
[----:B------:R1:W-:Y:S04]  /*0570*/  STL [R1+0x60], R11 ;  /* 0x0000600b01007387 */ /* 0x0003e80000100800 */
[----:B------:R1:W-:Y:S04]  /*0580*/  STL.64 [R1+0x50], R14 ;  /* 0x0000500e01007387 */ /* 0x0003e80000100a00 */
[----:B------:R1:W-:Y:S04]  /*0590*/  STL.64 [R1+0x58], R8 ;  /* 0x0000580801007387 */ /* 0x0003e80000100a00 */
[----:B------:R-:W2:Y:S02]  /*05a0*/  LDL R0, [R0] ;  /* 0x0000000000007983 */ /* 0x000ea40000100800 */
[----:B--2---:R-:W-:-:S13]  /*05b0*/  ISETP.NE.AND P0, PT, R0, -0x2, PT ;  /* 0xfffffffe0000780c */ /* 0x004fda0003f05270 */
[----:B-1----:R-:W-:Y:S05]  /*05c0*/  @P0 BRA `(.L_x_1) ;  /* 0x00000014004c0947 */ /* 0x002fea0003800000 */
[----:B------:R-:W0:Y:S02]  /*05d0*/  LDS.U8 R0, [R32] ;  /* 0x0000000020007984 */ /* 0x000e240000000000 */
[----:B0-----:R-:W-:-:S13]  /*05e0*/  ISETP.NE.AND P0, PT, R0, RZ, PT ;  /* 0x000000ff0000720c */ /* 0x001fda0003f05270 */
[----:B------:R-:W-:Y:S05]  /*05f0*/  @!P0 BRA `(.L_x_1) ;  /* 0x0000001400408947 */ /* 0x000fea0003800000 */
[----:B------:R0:W1:Y:S01]  /*0600*/  LDS R28, [R32+0xf4] ;  /* 0x0000f400201c7984 */ /* 0x0000620000000800 */
[----:B------:R-:W-:Y:S02]  /*0610*/  CS2R R26, SRZ ;  /* 0x00000000001a7805 */ /* 0x000fe4000001ff00 */
[----:B------:R-:W-:-:S07]  /*0620*/  IADD3 R0, PT, PT, R1, 0x68, RZ ;  /* 0x0000006801007810 */ /* 0x000fce0007ffe0ff */
.L_x_21:
[----:B------:R-:W2:Y:S01]  /*0630*/  LDL.64 R2, [R1] ;  /* 0x0000000001027983 */ /* 0x000ea20000100a00 */
[----:B------:R-:W-:Y:S05]  /*0640*/  YIELD ;  /* 0x0000000000007946 */ /* 0x000fea0003800000 */
[----:B------:R-:W-:Y:S04]  /*0650*/  BSSY.RECONVERGENT B0, `(.L_x_2) ;  /* 0x0000142000007945 */ /* 0x000fe80003800200 */
[----:B------:R-:W-:Y:S01]  /*0660*/  BSSY.RELIABLE B1, `(.L_x_3) ;  /* 0x000008b000017945 */ /* 0x000fe20003800100 */
[----:B------:R-:W-:-:S02]  /*0670*/  IMAD.MOV.U32 R6, RZ, RZ, RZ ;  /* 0x000000ffff067224 */ /* 0x000fc400078e00ff */
[----:B------:R-:W-:Y:S01]  /*0680*/  IMAD.MOV.U32 R20, RZ, RZ, RZ ;  /* 0x000000ffff147224 */ /* 0x000fe200078e00ff */
[----:B--2---:R-:W-:-:S13]  /*0690*/  ISETP.NE.AND P0, PT, R2, -0x2, PT ;  /* 0xfffffffe0200780c */ /* 0x004fda0003f05270 */
[----:B---3--:R-:W-:Y:S05]  /*06a0*/  @!P0 BRA `(.L_x_4) ;  /* 0x0000000800188947 */ /* 0x008fea0003800000 */
[----:B------:R-:W-:Y:S01]  /*06b0*/  ISETP.NE.AND P0, PT, R3, -0x2, PT ;  /* 0xfffffffe0300780c */ /* 0x000fe20003f05270 */
[----:B------:R-:W-:-:S12]  /*06c0*/  IMAD.MOV.U32 R20, RZ, RZ, 0x1 ;  /* 0x00000001ff147424 */ /* 0x000fd800078e00ff */
[----:B------:R-:W-:Y:S05]  /*06d0*/  @!P0 BRA `(.L_x_4) ;  /* 0x00000008000c8947 */ /* 0x000fea0003800000 */
[----:B------:R-:W2:Y:S01]  /*06e0*/  LDL.64 R22, [R1+0x8] ;  /* 0x0000080001167983 */ /* 0x000ea20000100a00 */
[----:B------:R-:W-:Y:S02]  /*06f0*/  HFMA2 R6, -RZ, RZ, 0, 0 ;  /* 0x00000000ff067431 */ /* 0x000fe400000001ff */
[----:B------:R-:W-:Y:S01]  /*0700*/  IMAD.MOV.U32 R20, RZ, RZ, 0x2 ;  /* 0x00000002ff147424 */ /* 0x000fe200078e00ff */
[----:B--2---:R-:W-:-:S13]  /*0710*/  ISETP.NE.AND P0, PT, R22, -0x2, PT ;  /* 0xfffffffe1600780c */ /* 0x004fda0003f05270 */
[----:B------:R-:W-:Y:S05]  /*0720*/  @!P0 BRA `(.L_x_4) ;  /* 0x0000000400f88947 */ /* 0x000fea0003800000 */
[----:B------:R-:W-:Y:S01]  /*0730*/  ISETP.NE.AND P0, PT, R23, -0x2, PT ;  /* 0xfffffffe1700780c */ /* 0x000fe20003f05270 */
[----:B------:R-:W-:Y:S02]  /*0740*/  IMAD.MOV.U32 R6, RZ, RZ, RZ ;  /* 0x000000ffff067224 */ /* 0x000fe400078e00ff */
[----:B------:R-:W-:-:S10]  /*0750*/  IMAD.MOV.U32 R20, RZ, RZ, 0x3 ;  /* 0x00000003ff147424 */ /* 0x000fd400078e00ff */
[----:B------:R-:W-:Y:S05]  /*0760*/  @!P0 BRA `(.L_x_4) ;  /* 0x0000000400e88947 */ /* 0x000fea0003800000 */
[----:B------:R-:W2:Y:S01]  /*0770*/  LDL.64 R8, [R1+0x10] ;  /* 0x0000100001087983 */ /* 0x000ea20000100a00 */
[----:B------:R-:W-:Y:S01]  /*0780*/  MOV R6, RZ ;  /* 0x000000ff00067202 */ /* 0x000fe20000000f00 */
[----:B------:R-:W-:Y:S01]  /*0790*/  IMAD.MOV.U32 R20, RZ, RZ, 0x4 ;  /* 0x00000004ff147424 */ /* 0x000fe200078e00ff */
[----:B--2---:R-:W-:-:S13]  /*07a0*/  ISETP.NE.AND P0, PT, R8, -0x2, PT ;  /* 0xfffffffe0800780c */ /* 0x004fda0003f05270 */
[----:B------:R-:W-:Y:S05]  /*07b0*/  @!P0 BRA `(.L_x_4) ;  /* 0x0000000400d48947 */ /* 0x000fea0003800000 */
[----:B------:R-:W-:Y:S01]  /*07c0*/  ISETP.NE.AND P0, PT, R9, -0x2, PT ;  /* 0xfffffffe0900780c */ /* 0x000fe20003f05270 */
[----:B------:R-:W-:Y:S02]  /*07d0*/  IMAD.MOV.U32 R6, RZ, RZ, 0x1 ;  /* 0x00000001ff067424 */ /* 0x000fe400078e00ff */
[----:B------:R-:W-:-:S10]  /*07e0*/  IMAD.MOV.U32 R20, RZ, RZ, RZ ;  /* 0x000000ffff147224 */ /* 0x000fd400078e00ff */
[----:B------:R-:W-:Y:S05]  /*07f0*/  @!P0 BRA `(.L_x_4) ;  /* 0x0000000400c48947 */ /* 0x000fea0003800000 */
[----:B------:R-:W2:Y:S01]  /*0800*/  LDL.64 R10, [R1+0x18] ;  /* 0x00001800010a7983 */ /* 0x000ea20000100a00 */
[----:B------:R-:W-:Y:S02]  /*0810*/  HFMA2 R6, -RZ, RZ, 0, 5.9604644775390625e-08 ;  /* 0x00000001ff067431 */ /* 0x000fe400000001ff */
[----:B------:R-:W-:Y:S01]  /*0820*/  IMAD.MOV.U32 R20, RZ, RZ, 0x1 ;  /* 0x00000001ff147424 */ /* 0x000fe200078e00ff */
[----:B--2---:R-:W-:-:S13]  /*0830*/  ISETP.NE.AND P0, PT, R10, -0x2, PT ;  /* 0xfffffffe0a00780c */ /* 0x004fda0003f05270 */
[----:B------:R-:W-:Y:S05]  /*0840*/  @!P0 BRA `(.L_x_4) ;  /* 0x0000000400b08947 */ /* 0x000fea0003800000 */
[----:B------:R-:W-:Y:S01]  /*0850*/  ISETP.NE.AND P0, PT, R11, -0x2, PT ;  /* 0xfffffffe0b00780c */ /* 0x000fe20003f05270 */
[----:B------:R-:W-:-:S12]  /*0860*/  IMAD.MOV.U32 R20, RZ, RZ, 0x2 ;  /* 0x00000002ff147424 */ /* 0x000fd800078e00ff */
[----:B------:R-:W-:Y:S05]  /*0870*/  @!P0 BRA `(.L_x_4) ;  /* 0x0000000400a48947 */ /* 0x000fea0003800000 */
[----:B------:R-:W2:Y:S01]  /*0880*/  LDL.64 R12, [R1+0x20] ;  /* 0x00002000010c7983 */ /* 0x000ea20000100a00 */
[----:B------:R-:W-:Y:S01]  /*0890*/  IMAD.MOV.U32 R6, RZ, RZ, 0x1 ;  /* 0x00000001ff067424 */ /* 0x000fe200078e00ff */
[----:B------:R-:W-:Y:S02]  /*08a0*/  MOV R20, 0x3 ;  /* 0x0000000300147802 */ /* 0x000fe40000000f00 */
[----:B--2---:R-:W-:-:S13]  /*08b0*/  ISETP.NE.AND P0, PT, R12, -0x2, PT ;  /* 0xfffffffe0c00780c */ /* 0x004fda0003f05270 */
[----:B------:R-:W-:Y:S05]  /*08c0*/  @!P0 BRA `(.L_x_4) ;  /* 0x0000000400908947 */ /* 0x000fea0003800000 */
[----:B------:R-:W-:Y:S01]  /*08d0*/  ISETP.NE.AND P0, PT, R13, -0x2, PT ;  /* 0xfffffffe0d00780c */ /* 0x000fe20003f05270 */
[----:B------:R-:W-:Y:S02]  /*08e0*/  IMAD.MOV.U32 R6, RZ, RZ, 0x1 ;  /* 0x00000001ff067424 */ /* 0x000fe400078e00ff */
[----:B------:R-:W-:-:S10]  /*08f0*/  IMAD.MOV.U32 R20, RZ, RZ, 0x4 ;  /* 0x00000004ff147424 */ /* 0x000fd400078e00ff */
[----:B------:R-:W-:Y:S05]  /*0900*/  @!P0 BRA `(.L_x_4) ;  /* 0x0000000400808947 */ /* 0x000fea0003800000 */
[----:B------:R-:W2:Y:S01]  /*0910*/  LDL.64 R14, [R1+0x28] ;  /* 0x00002800010e7983 */ /* 0x000ea20000100a00 */
[----:B------:R-:W-:Y:S02]  /*0920*/  HFMA2 R20, -RZ, RZ, 0, 0 ;  /* 0x00000000ff147431 */ /* 0x000fe400000001ff */
[----:B------:R-:W-:Y:S01]  /*0930*/  IMAD.MOV.U32 R6, RZ, RZ, 0x2 ;  /* 0x00000002ff067424 */ /* 0x000fe200078e00ff */
[----:B--2---:R-:W-:-:S13]  /*0940*/  ISETP.NE.AND P0, PT, R14, -0x2, PT ;  /* 0xfffffffe0e00780c */ /* 0x004fda0003f05270 */
[----:B------:R-:W-:Y:S05]  /*0950*/  @!P0 BRA `(.L_x_4) ;  /* 0x00000004006c8947 */ /* 0x000fea0003800000 */
[----:B------:R-:W-:Y:S01]  /*0960*/  ISETP.NE.AND P0, PT, R15, -0x2, PT ;  /* 0xfffffffe0f00780c */ /* 0x000fe20003f05270 */
[----:B------:R-:W-:-:S12]  /*0970*/  IMAD.MOV.U32 R20, RZ, RZ, 0x1 ;  /* 0x00000001ff147424 */ /* 0x000fd800078e00ff */
[----:B------:R-:W-:Y:S05]  /*0980*/  @!P0 BRA `(.L_x_4) ;  /* 0x0000000400608947 */ /* 0x000fea0003800000 */
[----:B------:R-:W2:Y:S01]  /*0990*/  LDL.64 R16, [R1+0x30] ;  /* 0x0000300001107983 */ /* 0x000ea20000100a00 */
[----:B------:R-:W-:Y:S02]  /*09a0*/  IMAD.MOV.U32 R6, RZ, RZ, 0x2 ;  /* 0x00000002ff067424 */ /* 0x000fe400078e00ff */
[----:B------:R-:W-:Y:S01]  /*09b0*/  IMAD.MOV.U32 R20, RZ, RZ, 0x2 ;  /* 0x00000002ff147424 */ /* 0x000fe200078e00ff */
[----:B--2---:R-:W-:-:S13]  /*09c0*/  ISETP.NE.AND P0, PT, R16, -0x2, PT ;  /* 0xfffffffe1000780c */ /* 0x004fda0003f05270 */
[----:B------:R-:W-:Y:S05]  /*09d0*/  @!P0 BRA `(.L_x_4) ;  /* 0x00000004004c8947 */ /* 0x000fea0003800000 */
[----:B------:R-:W-:Y:S02]  /*09e0*/  ISETP.NE.AND P0, PT, R17, -0x2, PT ;  /* 0xfffffffe1100780c */ /* 0x000fe40003f05270 */
[----:B------:R-:W-:-:S11]  /*09f0*/  MOV R20, 0x3 ;  /* 0x0000000300147802 */ /* 0x000fd60000000f00 */
[----:B------:R-:W-:Y:S05]  /*0a00*/  @!P0 BRA `(.L_x_4) ;  /* 0x0000000400408947 */ /* 0x000fea0003800000 */
[----:B------:R-:W2:Y:S01]  /*0a10*/  LDL.64 R18, [R1+0x38] ;  /* 0x0000380001127983 */ /* 0x000ea20000100a00 */
[----:B------:R-:W-:Y:S02]  /*0a20*/  IMAD.MOV.U32 R6, RZ, RZ, 0x2 ;  /* 0x00000002ff067424 */ /* 0x000fe400078e00ff */
[----:B------:R-:W-:Y:S01]  /*0a30*/  IMAD.MOV.U32 R20, RZ, RZ, 0x4 ;  /* 0x00000004ff147424 */ /* 0x000fe200078e00ff */
[----:B--2---:R-:W-:-:S13]  /*0a40*/  ISETP.NE.AND P0, PT, R18, -0x2, PT ;  /* 0xfffffffe1200780c */ /* 0x004fda0003f05270 */
[----:B------:R-:W-:Y:S05]  /*0a50*/  @!P0 BRA `(.L_x_4) ;  /* 0x00000004002c8947 */ /* 0x000fea0003800000 */
[----:B------:R-:W-:Y:S01]  /*0a60*/  ISETP.NE.AND P0, PT, R19, -0x2, PT ;  /* 0xfffffffe1300780c */ /* 0x000fe20003f05270 */
[----:B------:R-:W-:Y:S02]  /*0a70*/  HFMA2 R20, -RZ, RZ, 0, 0 ;  /* 0x00000000ff147431 */ /* 0x000fe400000001ff */
[----:B------:R-:W-:-:S10]  /*0a80*/  IMAD.MOV.U32 R6, RZ, RZ, 0x3 ;  /* 0x00000003ff067424 */ /* 0x000fd400078e00ff */
[----:B------:R-:W-:Y:S05]  /*0a90*/  @!P0 BRA `(.L_x_4) ;  /* 0x00000004001c8947 */ /* 0x000fea0003800000 */
[----:B0-----:R-:W2:Y:S01]  /*0aa0*/  LDL.64 R32, [R1+0x40] ;  /* 0x0000400001207983 */ /* 0x001ea20000100a00 */
        /* <DEDUP_REMOVED lines=12> */
[----:B------:R-:W-:-:S12]  /*0b70*/  IMAD.MOV.U32 R20, RZ, RZ, 0x4 ;  /* 0x00000004ff147424 */ /* 0x000fd800078e00ff */
[----:B------:R-:W-:Y:S05]  /*0b80*/  @!P0 BRA `(.L_x_4) ;  /* 0x0000000000e08947 */ /* 0x000fea0003800000 */
[----:B------:R-:W2:Y:S01]  /*0b90*/  LDL.64 R4, [R1+0x50] ;  /* 0x0000500001047983 */ /* 0x000ea20000100a00 */
[----:B------:R-:W-:Y:S02]  /*0ba0*/  IMAD.MOV.U32 R6, RZ, RZ, 0x4 ;  /* 0x00000004ff067424 */ /* 0x000fe400078e00ff */
[----:B------:R-:W-:Y:S01]  /*0bb0*/  IMAD.MOV.U32 R20, RZ, RZ, RZ ;  /* 0x000000ffff147224 */ /* 0x000fe200078e00ff */
[----:B--2---:R-:W-:-:S13]  /*0bc0*/  ISETP.NE.AND P0, PT, R4, -0x2, PT ;  /* 0xfffffffe0400780c */ /* 0x004fda0003f05270 */
[----:B------:R-:W-:Y:S05]  /*0bd0*/  @!P0 BRA `(.L_x_4) ;  /* 0x0000000000cc8947 */ /* 0x000fea0003800000 */
[----:B------:R-:W-:Y:S01]  /*0be0*/  ISETP.NE.AND P0, PT, R5, -0x2, PT ;  /* 0xfffffffe0500780c */ /* 0x000fe20003f05270 */
[----:B------:R-:W-:-:S12]  /*0bf0*/  HFMA2 R20, -RZ, RZ, 0, 5.9604644775390625e-08 ;  /* 0x00000001ff147431 */ /* 0x000fd800000001ff */
[----:B------:R-:W-:Y:S05]  /*0c00*/  @!P0 BRA `(.L_x_4) ;  /* 0x0000000000c08947 */ /* 0x000fea0003800000 */
[----:B------:R-:W2:Y:S01]  /*0c10*/  LDL.64 R24, [R1+0x58] ;  /* 0x0000580001187983 */ /* 0x000ea20000100a00 */
[----:B------:R-:W-:Y:S01]  /*0c20*/  IMAD.MOV.U32 R20, RZ, RZ, 0x2 ;  /* 0x00000002ff147424 */ /* 0x000fe200078e00ff */
[----:B--2---:R-:W-:-:S13]  /*0c30*/  ISETP.NE.AND P0, PT, R24, -0x2, PT ;  /* 0xfffffffe1800780c */ /* 0x004fda0003f05270 */
[----:B------:R-:W-:Y:S05]  /*0c40*/  @!P0 BRA `(.L_x_4) ;  /* 0x0000000000b08947 */ /* 0x000fea0003800000 */
[----:B------:R-:W-:Y:S01]  /*0c50*/  ISETP.NE.AND P0, PT, R25, -0x2, PT ;  /* 0xfffffffe1900780c */ /* 0x000fe20003f05270 */
[----:B------:R-:W-:-:S12]  /*0c60*/  IMAD.MOV.U32 R20, RZ, RZ, 0x3 ;  /* 0x00000003ff147424 */ /* 0x000fd800078e00ff */
[----:B------:R-:W-:Y:S05]  /*0c70*/  @!P0 BRA `(.L_x_4) ;  /* 0x0000000000a48947 */ /* 0x000fea0003800000 */
[----:B------:R-:W2:Y:S01]  /*0c80*/  LDL R7, [R1+0x60] ;  /* 0x0000600001077983 */ /* 0x000ea20000100800 */
[----:B------:R-:W-:Y:S01]  /*0c90*/  IMAD.MOV.U32 R6, RZ, RZ, 0x4 ;  /* 0x00000004ff067424 */ /* 0x000fe200078e00ff */
[----:B------:R-:W-:Y:S02]  /*0ca0*/  MOV R20, 0x4 ;  /* 0x0000000400147802 */ /* 0x000fe40000000f00 */
[----:B--2---:R-:W-:-:S13]  /*0cb0*/  ISETP.NE.AND P0, PT, R7, -0x2, PT ;  /* 0xfffffffe0700780c */ /* 0x004fda0003f05270 */
[----:B------:R-:W-:Y:S05]  /*0cc0*/  @P0 BREAK.RELIABLE B1 ;  /* 0x0000000000010942 */ /* 0x000fea0003800100 */
[----:B------:R-:W-:Y:S05]  /*0cd0*/  @!P0 BRA `(.L_x_4) ;  /* 0x00000000008c8947 */ /* 0x000fea0003800000 */
[----:B------:R-:W0:Y:S01]  /*0ce0*/  S2UR UR5, SR_CgaCtaId ;  /* 0x00000000000579c3 */ /* 0x000e220000008800 */
[----:B------:R-:W-:Y:S01]  /*0cf0*/  UMOV UR4, 0x400 ;  /* 0x0000040000047882 */ /* 0x000fe20000000000 */
[----:B------:R-:W-:Y:S02]  /*0d00*/  IMAD.MOV.U32 R21, RZ, RZ, R22 ;  /* 0x000000ffff157224 */ /* 0x000fe400078e0016 */
[----:B------:R-:W-:Y:S01]  /*0d10*/  IMAD.MOV.U32 R22, RZ, RZ, R23 ;  /* 0x000000ffff167224 */ /* 0x000fe200078e0017 */
[----:B------:R-:W-:Y:S01]  /*0d20*/  MOV R23, R8 ;  /* 0x0000000800177202 */ /* 0x000fe20000000f00 */
[----:B------:R-:W-:Y:S02]  /*0d30*/  IMAD.MOV.U32 R8, RZ, RZ, R9 ;  /* 0x000000ffff087224 */ /* 0x000fe400078e0009 */
[----:B------:R-:W-:Y:S02]  /*0d40*/  IMAD.MOV.U32 R9, RZ, RZ, R10 ;  /* 0x000000ffff097224 */ /* 0x000fe400078e000a */
[----:B------:R-:W-:Y:S01]  /*0d50*/  IMAD.MOV.U32 R10, RZ, RZ, R11 ;  /* 0x000000ffff0a7224 */ /* 0x000fe200078e000b */
[----:B------:R-:W-:Y:S01]  /*0d60*/  MOV R11, R12 ;  /* 0x0000000c000b7202 */ /* 0x000fe20000000f00 */
[----:B------:R-:W-:-:S02]  /*0d70*/  IMAD.MOV.U32 R20, RZ, RZ, R3 ;  /* 0x000000ffff147224 */ /* 0x000fc400078e0003 */
[----:B------:R-:W-:Y:S02]  /*0d80*/  IMAD.MOV.U32 R12, RZ, RZ, R13 ;  /* 0x000000ffff0c7224 */ /* 0x000fe400078e000d */
[----:B------:R-:W-:Y:S02]  /*0d90*/  IMAD.MOV.U32 R13, RZ, RZ, R14 ;  /* 0x000000ffff0d7224 */ /* 0x000fe400078e000e */
[----:B------:R-:W-:Y:S01]  /*0da0*/  IMAD.MOV.U32 R14, RZ, RZ, R15 ;  /* 0x000000ffff0e7224 */ /* 0x000fe200078e000f */
[----:B------:R-:W-:Y:S01]  /*0db0*/  MOV R15, R16 ;  /* 0x00000010000f7202 */ /* 0x000fe20000000f00 */
[----:B------:R-:W-:Y:S02]  /*0dc0*/  IMAD.MOV.U32 R16, RZ, RZ, R17 ;  /* 0x000000ffff107224 */ /* 0x000fe400078e0011 */
[----:B------:R-:W-:Y:S01]  /*0dd0*/  IMAD.MOV.U32 R17, RZ, RZ, R18 ;  /* 0x000000ffff117224 */ /* 0x000fe200078e0012 */
[----:B0-----:R-:W-:Y:S01]  /*0de0*/  ULEA UR4, UR5, UR4, 0x18 ;  /* 0x0000000405047291 */ /* 0x001fe2000f8ec0ff */
[----:B------:R-:W-:Y:S01]  /*0df0*/  IMAD.MOV.U32 R18, RZ, RZ, R19 ;  /* 0x000000ffff127224 */ /* 0x000fe200078e0013 */
[----:B------:R-:W-:Y:S01]  /*0e00*/  MOV R19, R32 ;  /* 0x0000002000137202 */ /* 0x000fe20000000f00 */
[----:B------:R-:W-:-:S06]  /*0e10*/  IMAD.MOV.U32 R6, RZ, RZ, R25 ;  /* 0x000000ffff067224 */ /* 0x000fcc00078e0019 */
[----:B------:R0:W-:Y:S04]  /*0e20*/  STS.128 [UR4+0x100], R20 ;  /* 0x00010014ff007988 */ /* 0x0001e80008000c04 */
[----:B------:R2:W-:Y:S04]  /*0e30*/  STS.128 [UR4+0x110], R8 ;  /* 0x00011008ff007988 */ /* 0x0005e80008000c04 */
[----:B------:R2:W-:Y:S04]  /*0e40*/  STS.128 [UR4+0x120], R12 ;  /* 0x0001200cff007988 */ /* 0x0005e80008000c04 */
[----:B------:R2:W-:Y:S01]  /*0e50*/  STS.128 [UR4+0x130], R16 ;  /* 0x00013010ff007988 */ /* 0x0005e20008000c04 */
[----:B0-----:R-:W-:Y:S01]  /*0e60*/  MOV R23, R4 ;  /* 0x0000000400177202 */ /* 0x001fe20000000f00 */
[----:B------:R-:W-:-:S02]  /*0e70*/  IMAD.MOV.U32 R4, RZ, RZ, R5 ;  /* 0x000000ffff047224 */ /* 0x000fc400078e0005 */
[----:B------:R2:W-:Y:S01]  /*0e80*/  STS [UR4+0xfc], R2 ;  /* 0x0000fc02ff007988 */ /* 0x0005e20008000804 */
[----:B------:R-:W-:Y:S02]  /*0e90*/  IMAD.MOV.U32 R20, RZ, RZ, R33 ;  /* 0x000000ffff147224 */ /* 0x000fe400078e0021 */
[----:B------:R-:W-:Y:S01]  /*0ea0*/  IMAD.MOV.U32 R21, RZ, RZ, R30 ;  /* 0x000000ffff157224 */ /* 0x000fe200078e001e */
[----:B------:R-:W-:Y:S01]  /*0eb0*/  STS.U8 [UR4], RZ ;  /* 0x000000ffff007988 */ /* 0x000fe20008000004 */
[----:B------:R-:W-:Y:S02]  /*0ec0*/  IMAD.MOV.U32 R22, RZ, RZ, R31 ;  /* 0x000000ffff167224 */ /* 0x000fe400078e001f */
[----:B------:R-:W-:-:S03]  /*0ed0*/  IMAD.MOV.U32 R5, RZ, RZ, R24 ;  /* 0x000000ffff057224 */ /* 0x000fc600078e0018 */
[----:B------:R2:W-:Y:S04]  /*0ee0*/  STS.128 [UR4+0x140], R20 ;  /* 0x00014014ff007988 */ /* 0x0005e80008000c04 */
[----:B------:R2:W-:Y:S01]  /*0ef0*/  STS.128 [UR4+0x150], R4 ;  /* 0x00015004ff007988 */ /* 0x0005e20008000c04 */
[----:B------:R-:W-:Y:S05]  /*0f00*/  BRA `(.L_x_5) ;  /* 0x0000000800d87947 */ /* 0x000fea0003800000 */
.L_x_4:
[----:B------:R-:W-:Y:S05]  /*0f10*/  BSYNC.RELIABLE B1 ;  /* 0x0000000000017941 */ /* 0x000fea0003800100 */
.L_x_3:
[----:B------:R-:W-:Y:S01]  /*0f20*/  ISETP.GT.AND P1, PT, R26, 0x4, PT ;  /* 0x000000041a00780c */ /* 0x000fe20003f24270 */
[----:B------:R-:W-:Y:S01]  /*0f30*/  BSSY.RECONVERGENT B3, `(.L_x_6) ;  /* 0x000009f000037945 */ /* 0x000fe20003800200 */
[----:B------:R-:W-:-:S11]  /*0f40*/  PLOP3.LUT P0, PT, PT, PT, PT, 0x8, 0x80 ;  /* 0x000000000080781c */ /* 0x000fd60003f0e170 */
[----:B------:R-:W-:Y:S05]  /*0f50*/  @P1 BRA `(.L_x_7) ;  /* 0x0000000800701947 */ /* 0x000fea0003800000 */
[----:B-1----:R-:W-:Y:S01]  /*0f60*/  ISETP.NE.AND P0, PT, R28, RZ, PT ;  /* 0x000000ff1c00720c */ /* 0x002fe20003f05270 */
[C---:B------:R-:W-:Y:S02]  /*0f70*/  IMAD R8, R6.reuse, 0x5, RZ ;  /* 0x0000000506087824 */ /* 0x040fe400078e02ff */
[----:B------:R-:W-:-:S03]  /*0f80*/  IMAD R2, R6, 0xa, R20 ;  /* 0x0000000a06027824 */ /* 0x000fc600078e0214 */
[----:B------:R-:W-:Y:S01]  /*0f90*/  IADD3 R4, PT, PT, R8, R20, RZ ;  /* 0x0000001408047210 */ /* 0x000fe20007ffe0ff */
[----:B------:R-:W-:-:S04]  /*0fa0*/  IMAD R2, R2, 0xa, RZ ;  /* 0x0000000a02027824 */ /* 0x000fc800078e02ff */
[----:B------:R-:W-:Y:S02]  /*0fb0*/  IMAD R3, R4, 0x4, R29 ;  /* 0x0000000404037824 */ /* 0x000fe400078e021d */
[----:B------:R-:W-:Y:S05]  /*0fc0*/  @!P0 BRA `(.L_x_8) ;  /* 0x0000000400948947 */ /* 0x000fea0003800000 */
[--C-:B------:R-:W-:Y:S01]  /*0fd0*/  IMAD R4, R8, 0x4, R29.reuse ;  /* 0x0000000408047824 */ /* 0x100fe200078e021d */
[----:B------:R-:W-:Y:S01]  /*0fe0*/  MOV R5, R26 ;  /* 0x0000001a00057202 */ /* 0x000fe20000000f00 */
[----:B------:R-:W-:-:S07]  /*0ff0*/  IMAD R12, R20, 0x4, R29 ;  /* 0x00000004140c7824 */ /* 0x000fce00078e021d */
.L_x_17:
[----:B------:R-:W2:Y:S01]  /*1000*/  LDL R8, [R12] ;  /* 0x000000000c087983 */ /* 0x000ea20000100800 */
[----:B------:R-:W-:Y:S01]  /*1010*/  BSSY.RECONVERGENT B2, `(.L_x_9) ;  /* 0x000005c000027945 */ /* 0x000fe20003800200 */
[----:B------:R-:W-:Y:S02]  /*1020*/  PLOP3.LUT P0, PT, PT, PT, PT, 0x8, 0x80 ;  /* 0x000000000080781c */ /* 0x000fe40003f0e170 */
[----:B------:R-:W-:Y:S02]  /*1030*/  PLOP3.LUT P1, PT, PT, PT, PT, 0x80, 0x8 ;  /* 0x000000000008781c */ /* 0x000fe40003f2f070 */
[----:B--2---:R-:W-:-:S13]  /*1040*/  ISETP.NE.AND P2, PT, R8, R5, PT ;  /* 0x000000050800720c */ /* 0x004fda0003f45270 */
[----:B-1----:R-:W-:Y:S05]  /*1050*/  @!P2 BRA `(.L_x_10) ;  /* 0x00000004005ca947 */ /* 0x002fea0003800000 */
[----:B------:R-:W2:Y:S02]  /*1060*/  LDL R8, [R12+0x14] ;  /* 0x000014000c087983 */ /* 0x000ea40000100800 */
[----:B--2---:R-:W-:-:S13]  /*1070*/  ISETP.NE.AND P2, PT, R8, R5, PT ;  /* 0x000000050800720c */ /* 0x004fda0003f45270 */
[----:B------:R-:W-:Y:S05]  /*1080*/  @!P2 BRA `(.L_x_10) ;  /* 0x000000040050a947 */ /* 0x000fea0003800000 */
        /* <DEDUP_REMOVED lines=9> */
[----:B------:R-:W2:Y:S02]  /*1120*/  LDL R8, [R4] ;  /* 0x0000000004087983 */ /* 0x000ea40000100800 */
        /* <DEDUP_REMOVED lines=14> */
[----:B------:R-:W1:Y:S01]  /*1210*/  S2UR UR5, SR_CgaCtaId ;  /* 0x00000000000579c3 */ /* 0x000e620000008800 */
[----:B------:R-:W-:Y:S01]  /*1220*/  UMOV UR4, 0x400 ;  /* 0x0000040000047882 */ /* 0x000fe20000000000 */
[----:B------:R-:W-:Y:S01]  /*1230*/  BSSY.RELIABLE B1, `(.L_x_11) ;  /* 0x0000031000017945 */ /* 0x000fe20003800100 */
[----:B------:R-:W-:Y:S01]  /*1240*/  UIADD3 UR4, UPT, UPT, UR4, 0x4, URZ ;  /* 0x0000000404047890 */ /* 0x000fe2000fffe0ff */
[----:B------:R-:W-:Y:S01]  /*1250*/  IMAD.MOV.U32 R13, RZ, RZ, RZ ;  /* 0x000000ffff0d7224 */ /* 0x000fe200078e00ff */
[----:B------:R-:W-:Y:S01]  /*1260*/  SHF.R.S32.HI R10, RZ, 0x1f, R28 ;  /* 0x0000001fff0a7819 */ /* 0x000fe2000001141c */
[----:B------:R-:W-:Y:S01]  /*1270*/  IMAD.MOV.U32 R15, RZ, RZ, RZ ;  /* 0x000000ffff0f7224 */ /* 0x000fe200078e00ff */
[----:B-1----:R-:W-:-:S04]  /*1280*/  ULEA UR4, UR5, UR4, 0x18 ;  /* 0x0000000405047291 */ /* 0x002fc8000f8ec0ff */
[----:B------:R-:W-:-:S06]  /*1290*/  UIADD3 UR4, UPT, UPT, UR4, 0x8, URZ ;  /* 0x0000000804047890 */ /* 0x000fcc000fffe0ff */
[----:B------:R-:W-:-:S07]  /*12a0*/  IMAD.U32 R7, RZ, RZ, UR4 ;  /* 0x00000004ff077e24 */ /* 0x000fce000f8e00ff */
.L_x_16:
[----:B------:R-:W1:Y:S01]  /*12b0*/  LDS R17, [R7+-0x8] ;  /* 0xfffff80007117984 */ /* 0x000e620000000800 */
[----:B------:R-:W-:Y:S01]  /*12c0*/  BSSY.RELIABLE B4, `(.L_x_12) ;  /* 0x0000011000047945 */ /* 0x000fe20003800100 */
[----:B-1----:R-:W-:-:S13]  /*12d0*/  ISETP.NE.AND P2, PT, R6, R17, PT ;  /* 0x000000110600720c */ /* 0x002fda0003f45270 */
[----:B------:R1:W2:Y:S01]  /*12e0*/  @P2 LDS R9, [R7] ;  /* 0x0000000007092984 */ /* 0x0002a20000000800 */
[----:B------:R-:W-:Y:S05]  /*12f0*/  @P2 BRA `(.L_x_13) ;  /* 0x0000000000342947 */ /* 0x000fea0003800000 */
[----:B------:R-:W3:Y:S04]  /*1300*/  LDS R11, [R7+-0x4] ;  /* 0xfffffc00070b7984 */ /* 0x000ee80000000800 */
[----:B--2---:R4:W2:Y:S01]  /*1310*/  LDS R9, [R7] ;  /* 0x0000000007097984 */ /* 0x0048a20000000800 */
[----:B---3--:R-:W-:-:S13]  /*1320*/  ISETP.NE.AND P2, PT, R20, R11, PT ;  /* 0x0000000b1400720c */ /* 0x008fda0003f45270 */
[----:B--2-4-:R-:W-:Y:S05]  /*1330*/  @P2 BRA `(.L_x_13) ;  /* 0x0000000000242947 */ /* 0x014fea0003800000 */
[----:B------:R-:W2:Y:S02]  /*1340*/  LDS R8, [R7+0x4] ;  /* 0x0000040007087984 */ /* 0x000ea40000000800 */
[----:B--2---:R-:W-:-:S05]  /*1350*/  IMAD R8, R9, 0x5, R8 ;  /* 0x0000000509087824 */ /* 0x004fca00078e0208 */
[----:B------:R-:W-:-:S06]  /*1360*/  LEA R8, R8, R29, 0x2 ;  /* 0x0000001d08087211 */ /* 0x000fcc00078e10ff */
[----:B------:R-:W2:Y:S02]  /*1370*/  LDL R8, [R8] ;  /* 0x0000000008087983 */ /* 0x000ea40000100800 */
[----:B--2---:R-:W-:Y:S02]  /*1380*/  ISETP.GE.AND P2, PT, R5, R8, PT ;  /* 0x000000080500720c */ /* 0x004fe40003f46270 */
[----:B------:R-:W-:-:S13]  /*1390*/  ISETP.NE.AND P3, PT, R8, -0x2, PT ;  /* 0xfffffffe0800780c */ /* 0x000fda0003f65270 */
[----:B------:R-:W-:Y:S05]  /*13a0*/  @!P2 BREAK.RELIABLE P3, B4 ;  /* 0x000000000004a942 */ /* 0x000fea0001800100 */
[----:B------:R-:W-:Y:S05]  /*13b0*/  @!P2 BREAK.RELIABLE P3, B1 ;  /* 0x000000000001a942 */ /* 0x000fea0001800100 */
[----:B------:R-:W-:Y:S05]  /*13c0*/  @!P2 BRA P3, `(.L_x_10) ;  /* 0x000000000080a947 */ /* 0x000fea0001800000 */
.L_x_13:
[----:B------:R-:W-:Y:S05]  /*13d0*/  BSYNC.RELIABLE B4 ;  /* 0x0000000000047941 */ /* 0x000fea0003800100 */
.L_x_12:
[----:B--2---:R-:W-:Y:S01]  /*13e0*/  ISETP.NE.AND P2, PT, R6, R9, PT ;  /* 0x000000090600720c */ /* 0x004fe20003f45270 */
[----:B------:R-:W-:-:S12]  /*13f0*/  BSSY.RELIABLE B4, `(.L_x_14) ;  /* 0x000000e000047945 */ /* 0x000fd80003800100 */
[----:B------:R-:W-:Y:S05]  /*1400*/  @P2 BRA `(.L_x_15) ;  /* 0x0000000000302947 */ /* 0x000fea0003800000 */
[----:B------:R-:W2:Y:S02]  /*1410*/  LDS R9, [R7+0x4] ;  /* 0x0000040007097984 */ /* 0x000ea40000000800 */
[----:B--2---:R-:W-:-:S13]  /*1420*/  ISETP.NE.AND P2, PT, R20, R9, PT ;  /* 0x000000091400720c */ /* 0x004fda0003f45270 */
[----:B------:R-:W-:Y:S05]  /*1430*/  @P2 BRA `(.L_x_15) ;  /* 0x0000000000242947 */ /* 0x000fea0003800000 */
[----:B------:R-:W2:Y:S02]  /*1440*/  LDS R8, [R7+-0x4] ;  /* 0xfffffc0007087984 */ /* 0x000ea40000000800 */
[----:B--2---:R-:W-:-:S04]  /*1450*/  IMAD R8, R17, 0x5, R8 ;  /* 0x0000000511087824 */ /* 0x004fc800078e0208 */
[----:B------:R-:W-:-:S06]  /*1460*/  IMAD R8, R8, 0x4, R29 ;  /* 0x0000000408087824 */ /* 0x000fcc00078e021d */
[----:B------:R-:W2:Y:S02]  /*1470*/  LDL R8, [R8] ;  /* 0x0000000008087983 */ /* 0x000ea40000100800 */
[C---:B--2---:R-:W-:Y:S02]  /*1480*/  ISETP.GE.AND P2, PT, R8.reuse, R5, PT ;  /* 0x000000050800720c */ /* 0x044fe40003f46270 */
[----:B------:R-:W-:-:S13]  /*1490*/  ISETP.NE.AND P3, PT, R8, -0x2, PT ;  /* 0xfffffffe0800780c */ /* 0x000fda0003f65270 */
[----:B------:R-:W-:Y:S05]  /*14a0*/  @!P2 BREAK.RELIABLE P3, B4 ;  /* 0x000000000004a942 */ /* 0x000fea0001800100 */
[----:B------:R-:W-:Y:S05]  /*14b0*/  @!P2 BREAK.RELIABLE P3, B1 ;  /* 0x000000000001a942 */ /* 0x000fea0001800100 */
[----:B------:R-:W-:Y:S05]  /*14c0*/  @!P2 BRA P3, `(.L_x_10) ;  /* 0x000000000040a947 */ /* 0x000fea0001800000 */
.L_x_15:
[----:B------:R-:W-:Y:S05]  /*14d0*/  BSYNC.RELIABLE B4 ;  /* 0x0000000000047941 */ /* 0x000fea0003800100 */
.L_x_14:
[----:B------:R-:W-:Y:S01]  /*14e0*/  IADD3 R13, P2, PT, R13, 0x4, RZ ;  /* 0x000000040d0d7810 */ /* 0x000fe20007f5e0ff */
[----:B-1----:R-:W-:-:S04]  /*14f0*/  VIADD R7, R7, 0x10 ;  /* 0x0000001007077836 */ /* 0x002fc80000000000 */
[----:B------:R-:W-:Y:S01]  /*1500*/  IMAD.X R15, RZ, RZ, R15, P2 ;  /* 0x000000ffff0f7224 */ /* 0x000fe200010e060f */
[----:B------:R-:W-:-:S04]  /*1510*/  ISETP.GE.U32.AND P2, PT, R13, R28, PT ;  /* 0x0000001c0d00720c */ /* 0x000fc80003f46070 */
[----:B------:R-:W-:-:S13]  /*1520*/  ISETP.GE.U32.AND.EX P2, PT, R15, R10, PT, P2 ;  /* 0x0000000a0f00720c */ /* 0x000fda0003f46120 */
[----:B------:R-:W-:Y:S05]  /*1530*/  @!P2 BRA `(.L_x_16) ;  /* 0xfffffffc005ca947 */ /* 0x000fea000383ffff */
[----:B------:R-:W-:Y:S05]  /*1540*/  BSYNC.RELIABLE B1 ;  /* 0x0000000000017941 */ /* 0x000fea0003800100 */
.L_x_11:
[C---:B------:R-:W-:Y:S01]  /*1550*/  LEA R8, R27.reuse, R0, 0x2 ;  /* 0x000000001b087211 */ /* 0x040fe200078e10ff */
[----:B------:R-:W-:Y:S01]  /*1560*/  IMAD.IADD R7, R2, 0x1, R5 ;  /* 0x0000000102077824 */ /* 0x000fe200078e0205 */
[----:B------:R2:W-:Y:S01]  /*1570*/  STL [R3], R5 ;  /* 0x0000000503007387 */ /* 0x0005e20000100800 */
[----:B------:R-:W-:Y:S01]  /*1580*/  PLOP3.LUT P0, PT, PT, PT, PT, 0x80, 0x8 ;  /* 0x000000000008781c */ /* 0x000fe20003f0f070 */
[----:B------:R-:W-:Y:S01]  /*1590*/  VIADD R27, R27, 0x1 ;  /* 0x000000011b1b7836 */ /* 0x000fe20000000000 */
[----:B------:R-:W-:Y:S01]  /*15a0*/  PLOP3.LUT P1, PT, PT, PT, PT, 0x8, 0x80 ;  /* 0x000000000080781c */ /* 0x000fe20003f2e170 */
[----:B------:R2:W-:Y:S01]  /*15b0*/  STL [R8], R7 ;  /* 0x0000000708007387 */ /* 0x0005e20000100800 */
[----:B------:R-:W-:-:S11]  /*15c0*/  IMAD.MOV.U32 R26, RZ, RZ, RZ ;  /* 0x000000ffff1a7224 */ /* 0x000fd600078e00ff */
.L_x_10:
[----:B------:R-:W-:Y:S05]  /*15d0*/  BSYNC.RECONVERGENT B2 ;  /* 0x0000000000027941 */ /* 0x000fea0003800200 */
.L_x_9:
[C---:B------:R-:W-:Y:S02]  /*15e0*/  ISETP.LT.AND P2, PT, R5.reuse, 0x4, PT ;  /* 0x000000040500780c */ /* 0x040fe40003f41270 */
[----:B--2---:R-:W-:-:S11]  /*15f0*/  IADD3 R5, PT, PT, R5, 0x1, RZ ;  /* 0x0000000105057810 */ /* 0x004fd60007ffe0ff */
[----:B------:R-:W-:Y:S05]  /*1600*/  @P1 BRA P2, `(.L_x_17) ;  /* 0xfffffff8007c1947 */ /* 0x000fea000103ffff */
[----:B------:R-:W-:Y:S05]  /*1610*/  BRA `(.L_x_7) ;  /* 0x0000000000c07947 */ /* 0x000fea0003800000 */
.L_x_8:
[--C-:B------:R-:W-:Y:S02]  /*1620*/  IMAD R20, R20, 0x4, R29.reuse ;  /* 0x0000000414147824 */ /* 0x100fe400078e021d */
[----:B------:R-:W-:Y:S02]  /*1630*/  IMAD R8, R8, 0x4, R29 ;  /* 0x0000000408087824 */ /* 0x000fe400078e021d */
[----:B------:R-:W-:-:S07]  /*1640*/  IMAD.MOV.U32 R4, RZ, RZ, R26 ;  /* 0x000000ffff047224 */ /* 0x000fce00078e001a */
.L_x_20:
[----:B------:R-:W2:Y:S01]  /*1650*/  LDL R5, [R20] ;  /* 0x0000000014057983 */ /* 0x000ea20000100800 */
[----:B------:R-:W-:Y:S01]  /*1660*/  BSSY.RECONVERGENT B1, `(.L_x_18) ;  /* 0x0000028000017945 */ /* 0x000fe20003800200 */
[----:B------:R-:W-:Y:S02]  /*1670*/  PLOP3.LUT P0, PT, PT, PT, PT, 0x8, 0x80 ;  /* 0x000000000080781c */ /* 0x000fe40003f0e170 */
[----:B------:R-:W-:Y:S02]  /*1680*/  PLOP3.LUT P1, PT, PT, PT, PT, 0x80, 0x8 ;  /* 0x000000000008781c */ /* 0x000fe40003f2f070 */
        /* <DEDUP_REMOVED lines=28> */
[----:B------:R-:W-:Y:S01]  /*1850*/  @P2 IADD3 R5, PT, PT, R2, R4, RZ ;  /* 0x0000000402052210 */ /* 0x000fe20007ffe0ff */
[C---:B------:R-:W-:Y:S01]  /*1860*/  @P2 IMAD R10, R27.reuse, 0x4, R0 ;  /* 0x000000041b0a2824 */ /* 0x040fe200078e0200 */
[----:B------:R1:W-:Y:S01]  /*1870*/  @P2 STL [R3], R4 ;  /* 0x0000000403002387 */ /* 0x0003e20000100800 */
[----:B------:R-:W-:Y:S01]  /*1880*/  @P2 VIADD R6, R27, 0x1 ;  /* 0x000000011b062836 */ /* 0x000fe20000000000 */
[----:B------:R-:W-:Y:S02]  /*1890*/  @P2 PLOP3.LUT P0, PT, PT, PT, PT, 0x80, 0x8 ;  /* 0x000000000008281c */ /* 0x000fe40003f0f070 */
[----:B------:R1:W-:Y:S01]  /*18a0*/  @P2 STL [R10], R5 ;  /* 0x000000050a002387 */ /* 0x0003e20000100800 */
[----:B------:R-:W-:Y:S01]  /*18b0*/  @P2 PLOP3.LUT P1, PT, PT, PT, PT, 0x8, 0x80 ;  /* 0x000000000080281c */ /* 0x000fe20003f2e170 */
[----:B------:R-:W-:Y:S01]  /*18c0*/  @P2 IMAD.MOV.U32 R27, RZ, RZ, R6 ;  /* 0x000000ffff1b2224 */ /* 0x000fe200078e0006 */
[----:B------:R-:W-:-:S11]  /*18d0*/  @P2 MOV R26, RZ ;  /* 0x000000ff001a2202 */ /* 0x000fd60000000f00 */
.L_x_19:
[----:B------:R-:W-:Y:S05]  /*18e0*/  BSYNC.RECONVERGENT B1 ;  /* 0x0000000000017941 */ /* 0x000fea0003800200 */
.L_x_18:
[C---:B------:R-:W-:Y:S01]  /*18f0*/  ISETP.LT.AND P2, PT, R4.reuse, 0x4, PT ;  /* 0x000000040400780c */ /* 0x040fe20003f41270 */
[----:B-1----:R-:W-:-:S12]  /*1900*/  VIADD R4, R4, 0x1 ;  /* 0x0000000104047836 */ /* 0x002fd80000000000 */
[----:B------:R-:W-:Y:S05]  /*1910*/  @P1 BRA P2, `(.L_x_20) ;  /* 0xfffffffc004c1947 */ /* 0x000fea000103ffff */
.L_x_7:
[----:B------:R-:W-:Y:S05]  /*1920*/  BSYNC.RECONVERGENT B3 ;  /* 0x0000000000037941 */ /* 0x000fea0003800200 */
.L_x_6:
[----:B------:R-:W-:Y:S05]  /*1930*/  @P0 BRA `(.L_x_5) ;  /* 0x00000000004c0947 */ /* 0x000fea0003800000 */
[----:B------:R-:W-:-:S06]  /*1940*/  IMAD R2, R27, 0x4, R0 ;  /* 0x000000041b027824 */ /* 0x000fcc00078e0200 */
[----:B------:R-:W2:Y:S01]  /*1950*/  LDL R2, [R2+-0x4] ;  /* 0xfffffc0002027983 */ /* 0x000ea20000100800 */
[----:B------:R-:W-:Y:S02]  /*1960*/  VIADD R27, R27, 0xffffffff ;  /* 0xffffffff1b1b7836 */ /* 0x000fe40000000000 */
[----:B--2---:R-:W-:-:S04]  /*1970*/  IMAD.HI R3, R2, 0x66666667, RZ ;  /* 0x6666666702037827 */ /* 0x004fc800078e02ff */
[----:B------:R-:W-:Y:S01]  /*1980*/  IMAD.HI R6, R2, 0x51eb851f, RZ ;  /* 0x51eb851f02067827 */ /* 0x000fe200078e02ff */
[----:B------:R-:W-:-:S04]  /*1990*/  SHF.R.U32.HI R4, RZ, 0x1f, R3 ;  /* 0x0000001fff047819 */ /* 0x000fc80000011603 */
[----:B------:R-:W-:Y:S02]  /*19a0*/  LEA.HI.SX32 R3, R3, R4, 0x1e ;  /* 0x0000000403037211 */ /* 0x000fe400078ff2ff */
[----:B-1----:R-:W-:-:S03]  /*19b0*/  SHF.R.U32.HI R7, RZ, 0x1f, R6 ;  /* 0x0000001fff077819 */ /* 0x002fc60000011606 */
[----:B------:R-:W-:Y:S01]  /*19c0*/  IMAD.HI R4, R3, 0x66666667, RZ ;  /* 0x6666666703047827 */ /* 0x000fe200078e02ff */
[----:B------:R-:W-:-:S03]  /*19d0*/  LEA.HI.SX32 R7, R6, R7, 0x1b ;  /* 0x0000000706077211 */ /* 0x000fc600078fdaff */
[----:B------:R-:W-:Y:S01]  /*19e0*/  IMAD R2, R3, -0xa, R2 ;  /* 0xfffffff603027824 */ /* 0x000fe200078e0202 */
[----:B------:R-:W-:-:S03]  /*19f0*/  SHF.R.U32.HI R5, RZ, 0x1f, R4 ;  /* 0x0000001fff057819 */ /* 0x000fc60000011604 */
[----:B------:R-:W-:Y:S01]  /*1a00*/  VIADD R26, R2, 0x1 ;  /* 0x00000001021a7836 */ /* 0x000fe20000000000 */
[----:B------:R-:W-:Y:S01]  /*1a10*/  LEA.HI.SX32 R4, R4, R5, 0x1e ;  /* 0x0000000504047211 */ /* 0x000fe200078ff2ff */
[----:B------:R-:W-:-:S04]  /*1a20*/  IMAD.MOV.U32 R5, RZ, RZ, -0x2 ;  /* 0xfffffffeff057424 */ /* 0x000fc800078e00ff */
[----:B------:R-:W-:-:S04]  /*1a30*/  IMAD R4, R4, -0xa, R3 ;  /* 0xfffffff604047824 */ /* 0x000fc800078e0203 */
[----:B------:R-:W-:-:S05]  /*1a40*/  IMAD R4, R7, 0x5, R4 ;  /* 0x0000000507047824 */ /* 0x000fca00078e0204 */
[----:B------:R-:W-:-:S05]  /*1a50*/  LEA R4, R4, R29, 0x2 ;  /* 0x0000001d04047211 */ /* 0x000fca00078e10ff */
[----:B------:R3:W-:Y:S02]  /*1a60*/  STL [R4], R5 ;  /* 0x0000000504007387 */ /* 0x0007e40000100800 */
.L_x_5:
[----:B------:R-:W-:Y:S05]  /*1a70*/  BSYNC.RECONVERGENT B0 ;  /* 0x0000000000007941 */ /* 0x000fea0003800200 */
.L_x_2:
[----:B------:R-:W1:Y:S01]  /*1a80*/  S2UR UR5, SR_CgaCtaId ;  /* 0x00000000000579c3 */ /* 0x000e620000008800 */
[----:B------:R-:W-:Y:S02]  /*1a90*/  UMOV UR4, 0x400 ;  /* 0x0000040000047882 */ /* 0x000fe40000000000 */
[----:B--2---:R-:W-:Y:S01]  /*1aa0*/  IMAD.U32 R6, RZ, RZ, UR4 ;  /* 0x00000004ff067e24 */ /* 0x004fe2000f8e00ff */
[----:B-1----:R-:W-:-:S04]  /*1ab0*/  MOV R7, UR5 ;  /* 0x0000000500077c02 */ /* 0x002fc80008000f00 */
[----:B0-----:R-:W-:-:S05]  /*1ac0*/  LEA R32, R7, R6, 0x18 ;  /* 0x0000000607207211 */ /* 0x001fca00078ec0ff */
[----:B------:R-:W0:Y:S02]  /*1ad0*/  LDS.U8 R2, [R32] ;  /* 0x0000000020027984 */ /* 0x000e240000000000 */
[----:B0-----:R-:W-:-:S13]  /*1ae0*/  ISETP.NE.AND P0, PT, R2, RZ, PT ;  /* 0x000000ff0200720c */ /* 0x001fda0003f05270 */
[----:B------:R-:W-:Y:S05]  /*1af0*/  @P0 BRA `(.L_x_21) ;  /* 0xffffffe800cc0947 */ /* 0x000fea000383ffff */
.L_x_1:
[----:B------:R-:W-:Y:S05]  /*1b00*/  WARPSYNC.ALL ;  /* 0x0000000000007948 */ /* 0x000fea0003800000 */
[----:B------:R-:W-:Y:S06]  /*1b10*/  BAR.SYNC.DEFER_BLOCKING 0x0 ;  /* 0x0000000000007b1d */ /* 0x000fec0000010000 */
.L_x_0:
[----:B------:R-:W1:Y:S01]  /*1b20*/  LDS.U8 R32, [R32] ;  /* 0x0000000020207984 */ /* 0x000e620000000000 */
[----:B------:R-:W2:Y:S01]  /*1b30*/  S2R R0, SR_TID.X ;  /* 0x0000000000007919 */ /* 0x000ea20000002100 */
[----:B-1----:R-:W-:-:S04]  /*1b40*/  ISETP.NE.AND P0, PT, R32, RZ, PT ;  /* 0x000000ff2000720c */ /* 0x002fc80003f05270 */
[----:B--2---:R-:W-:-:S13]  /*1b50*/  ISETP.GT.U32.OR P0, PT, R0, 0x18, P0 ;  /* 0x000000180000780c */ /* 0x004fda0000704470 */
[----:B------:R-:W-:Y:S05]  /*1b60*/  @P0 EXIT ;  /* 0x000000000000094d */ /* 0x000fea0003800000 */
[----:B------:R-:W-:Y:S01]  /*1b70*/  VIADD R6, R6, 0xfc ;  /* 0x000000fc06067836 */ /* 0x000fe20000000000 */
[----:B0-----:R-:W0:Y:S04]  /*1b80*/  LDC.64 R2, c[0x0][0x380] ;  /* 0x0000e000ff027b82 */ /* 0x001e280000000a00 */
[----:B------:R-:W-:-:S05]  /*1b90*/  LEA R7, R7, R6, 0x18 ;  /* 0x0000000607077211 */ /* 0x000fca00078ec0ff */
[----:B---3--:R-:W-:Y:S02]  /*1ba0*/  IMAD R5, R0, 0x4, R7 ;  /* 0x0000000400057824 */ /* 0x008fe400078e0207 */
[----:B------:R-:W1:Y:S04]  /*1bb0*/  S2R R7, SR_CTAID.X ;  /* 0x0000000000077919 */ /* 0x000e680000002500 */
[----:B------:R-:W2:Y:S01]  /*1bc0*/  LDS R5, [R5] ;  /* 0x0000000005057984 */ /* 0x000ea20000000800 */
[----:B-1----:R-:W-:-:S04]  /*1bd0*/  IMAD R7, R7, 0x19, R0 ;  /* 0x0000001907077824 */ /* 0x002fc800078e0200 */
[----:B0-----:R-:W-:-:S05]  /*1be0*/  IMAD.WIDE.U32 R2, R7, 0x4, R2 ;  /* 0x0000000407027825 */ /* 0x001fca00078e0002 */
[----:B--2---:R-:W-:Y:S01]  /*1bf0*/  STG.E desc[UR6][R2.64], R5 ;  /* 0x0000000502007986 */ /* 0x004fe2000c101906 */
[----:B------:R-:W-:Y:S05]  /*1c00*/  EXIT ;  /* 0x000000000000794d */ /* 0x000fea0003800000 */
.L_x_22:
[----:B------:R-:W-:-:S00]  /*1c10*/  BRA `(.L_x_22) ;  /* 0xfffffffc00fc7947 */ /* 0x000fc0000383ffff */
[----:B------:R-:W-:-:S00]  /*1c20*/  NOP ;  /* 0x0000000000007918 */ /* 0x000fc00000000000 */
        /* <DEDUP_REMOVED lines=13> */
.L_x_23:


//--------------------- .nv.shared._Z13GPU_FutoshikiPiS_S_S_ --------------------------
	.section	.nv.shared._Z13GPU_FutoshikiPiS_S_S_,"aw",@nobits
	.sectionflags	@""
	.align	4
.nv.shared._Z13GPU_FutoshikiPiS_S_S_:
	.zero		1376


//--------------------- .nv.shared.reserved.0     --------------------------
	.section	.nv.shared.reserved.0,"aw",@nobits
	.weak		__nv_reservedSMEM_offset_0_alias
	.size		__nv_reservedSMEM_offset_0_alias, 0, 64
	.other		__nv_reservedSMEM_offset_0_alias,@"STO_CUDA_RESERVED_SHARED STV_DEFAULT"
__nv_reservedSMEM_offset_0_alias:
	.zero		0
	.zero		64


//--------------------- .nv.constant0._Z13GPU_FutoshikiPiS_S_S_ --------------------------
	.section	.nv.constant0._Z13GPU_FutoshikiPiS_S_S_,"a",@progbits
	.sectionflags	@""
	.align	4
.nv.constant0._Z13GPU_FutoshikiPiS_S_S_:
	.zero		928


//--------------------- SYMBOLS --------------------------

	.type		.nv.reservedSmem.offset0,@object
	.size		.nv.reservedSmem.offset0,0x4
	.type		.nv.reservedSmem.cap,@object
	.size		.nv.reservedSmem.cap,0x4
